//
// Generated by NVIDIA NVVM Compiler
//
// Compiler Build ID: CL-36424714
// Cuda compilation tools, release 13.0, V13.0.88
// Based on NVVM 20.0.0
//

.version 9.0
.target sm_100
.address_size 64

	// .globl	_Z22flash_attention_kernelP6__halfS0_S0_S0_Pfif
.extern .shared .align 16 .b8 shared_mem[];

.visible .entry _Z22flash_attention_kernelP6__halfS0_S0_S0_Pfif(
	.param .u64 .ptr .align 1 _Z22flash_attention_kernelP6__halfS0_S0_S0_Pfif_param_0,
	.param .u64 .ptr .align 1 _Z22flash_attention_kernelP6__halfS0_S0_S0_Pfif_param_1,
	.param .u64 .ptr .align 1 _Z22flash_attention_kernelP6__halfS0_S0_S0_Pfif_param_2,
	.param .u64 .ptr .align 1 _Z22flash_attention_kernelP6__halfS0_S0_S0_Pfif_param_3,
	.param .u64 .ptr .align 1 _Z22flash_attention_kernelP6__halfS0_S0_S0_Pfif_param_4,
	.param .u32 _Z22flash_attention_kernelP6__halfS0_S0_S0_Pfif_param_5,
	.param .f32 _Z22flash_attention_kernelP6__halfS0_S0_S0_Pfif_param_6
)
{
	.reg .pred 	%p<62>;
	.reg .b16 	%rs<256>;
	.reg .b32 	%r<313>;
	.reg .b32 	%f<578>;
	.reg .b64 	%rd<31>;

	ld.param.u64 	%rd10, [_Z22flash_attention_kernelP6__halfS0_S0_S0_Pfif_param_0];
	ld.param.u64 	%rd11, [_Z22flash_attention_kernelP6__halfS0_S0_S0_Pfif_param_1];
	ld.param.u64 	%rd12, [_Z22flash_attention_kernelP6__halfS0_S0_S0_Pfif_param_2];
	ld.param.u64 	%rd13, [_Z22flash_attention_kernelP6__halfS0_S0_S0_Pfif_param_3];
	ld.param.u64 	%rd14, [_Z22flash_attention_kernelP6__halfS0_S0_S0_Pfif_param_4];
	ld.param.u32 	%r71, [_Z22flash_attention_kernelP6__halfS0_S0_S0_Pfif_param_5];
	ld.param.f32 	%f31, [_Z22flash_attention_kernelP6__halfS0_S0_S0_Pfif_param_6];
	cvta.to.global.u64 	%rd1, %rd14;
	mov.u32 	%r72, %ctaid.x;
	shl.b32 	%r1, %r72, 5;
	mov.u32 	%r2, %tid.x;
	mov.u32 	%r73, %ntid.y;
	mov.u32 	%r3, %tid.y;
	mad.lo.s32 	%r4, %r2, %r73, %r3;
	setp.gt.u32 	%p3, %r4, 2047;
	@%p3 bra 	$L__BB0_2;
	mov.f32 	%f32, 0f00000000;
	// begin inline asm
	{  cvt.rn.f16.f32 %rs1, %f32;}

	// end inline asm
	shl.b32 	%r74, %r4, 1;
	and.b32  	%r75, %r74, 4094;
	mov.u32 	%r76, shared_mem;
	add.s32 	%r77, %r76, %r75;
	st.shared.u16 	[%r77+14336], %rs1;
$L__BB0_2:
	or.b32  	%r5, %r2, %r3;
	setp.ne.s32 	%p4, %r5, 0;
	@%p4 bra 	$L__BB0_4;
	mov.f32 	%f33, 0f00000000;
	mov.f32 	%f34, 0fFF800000;
	st.shared.v4.f32 	[shared_mem+18432], {%f34, %f33, %f34, %f33};
	st.shared.v4.f32 	[shared_mem+18448], {%f34, %f33, %f34, %f33};
	st.shared.v4.f32 	[shared_mem+18464], {%f34, %f33, %f34, %f33};
	st.shared.v4.f32 	[shared_mem+18480], {%f34, %f33, %f34, %f33};
	st.shared.v4.f32 	[shared_mem+18496], {%f34, %f33, %f34, %f33};
	st.shared.v4.f32 	[shared_mem+18512], {%f34, %f33, %f34, %f33};
	st.shared.v4.f32 	[shared_mem+18528], {%f34, %f33, %f34, %f33};
	st.shared.v4.f32 	[shared_mem+18544], {%f34, %f33, %f34, %f33};
	st.shared.v4.f32 	[shared_mem+18560], {%f34, %f33, %f34, %f33};
	st.shared.v4.f32 	[shared_mem+18576], {%f34, %f33, %f34, %f33};
	st.shared.v4.f32 	[shared_mem+18592], {%f34, %f33, %f34, %f33};
	st.shared.v4.f32 	[shared_mem+18608], {%f34, %f33, %f34, %f33};
	st.shared.v4.f32 	[shared_mem+18624], {%f34, %f33, %f34, %f33};
	st.shared.v4.f32 	[shared_mem+18640], {%f34, %f33, %f34, %f33};
	st.shared.v4.f32 	[shared_mem+18656], {%f34, %f33, %f34, %f33};
	st.shared.v4.f32 	[shared_mem+18672], {%f34, %f33, %f34, %f33};
$L__BB0_4:
	bar.sync 	0;
	add.s32 	%r6, %r1, %r2;
	setp.lt.s32 	%p5, %r6, %r71;
	setp.lt.u32 	%p6, %r3, 64;
	and.pred  	%p1, %p5, %p6;
	shl.b32 	%r7, %r2, 6;
	add.s32 	%r8, %r7, %r3;
	shl.b32 	%r79, %r8, 1;
	mov.u32 	%r80, shared_mem;
	add.s32 	%r9, %r80, %r79;
	not.pred 	%p7, %p1;
	@%p7 bra 	$L__BB0_6;
	shl.b32 	%r81, %r6, 6;
	add.s32 	%r82, %r81, %r3;
	cvta.to.global.u64 	%rd15, %rd10;
	mul.wide.u32 	%rd16, %r82, 2;
	add.s64 	%rd17, %rd15, %rd16;
	ld.global.nc.u16 	%rs3, [%rd17];
	st.shared.u16 	[%r9], %rs3;
	bra.uni 	$L__BB0_8;
$L__BB0_6:
	setp.gt.u32 	%p8, %r3, 63;
	@%p8 bra 	$L__BB0_8;
	mov.f32 	%f35, 0f00000000;
	// begin inline asm
	{  cvt.rn.f16.f32 %rs2, %f35;}

	// end inline asm
	st.shared.u16 	[%r9], %rs2;
$L__BB0_8:
	bar.sync 	0;
	setp.lt.s32 	%p9, %r71, 1;
	@%p9 bra 	$L__BB0_47;
	add.s32 	%r84, %r71, 31;
	shr.u32 	%r10, %r84, 5;
	shl.b32 	%r11, %r2, 5;
	sub.s32 	%r86, %r8, %r11;
	shl.b32 	%r87, %r86, 1;
	add.s32 	%r89, %r80, %r87;
	add.s32 	%r12, %r89, 12288;
	setp.eq.s32 	%p10, %r3, 0;
	setp.lt.u32 	%p11, %r2, 32;
	and.pred  	%p2, %p10, %p11;
	shl.b32 	%r90, %r2, 3;
	add.s32 	%r91, %r80, %r90;
	add.s32 	%r13, %r91, 18432;
	shl.b32 	%r92, %r7, 1;
	add.s32 	%r93, %r80, %r92;
	add.s32 	%r14, %r93, 14336;
	cvta.to.global.u64 	%rd2, %rd11;
	cvta.to.global.u64 	%rd3, %rd12;
	mov.b32 	%r294, 0;
	not.pred 	%p18, %p2;
	mov.u32 	%r293, %r71;
$L__BB0_10:
	setp.lt.u32 	%p12, %r3, 64;
	min.s32 	%r95, %r293, 32;
	max.s32 	%r17, %r95, 1;
	and.b32  	%r18, %r17, 3;
	and.b32  	%r19, %r17, 7;
	shl.b32 	%r20, %r294, 5;
	add.s32 	%r21, %r20, %r2;
	setp.lt.s32 	%p13, %r21, %r71;
	and.pred  	%p14, %p13, %p12;
	@%p14 bra 	$L__BB0_58;
	setp.lt.u32 	%p15, %r3, 64;
	@%p15 bra 	$L__BB0_12;
	bra.uni 	$L__BB0_13;
$L__BB0_12:
	mov.f32 	%f36, 0f00000000;
	// begin inline asm
	{  cvt.rn.f16.f32 %rs4, %f36;}

	// end inline asm
	st.shared.u16 	[%r9+4096], %rs4;
	st.shared.u16 	[%r9+8192], %rs4;
$L__BB0_13:
	and.b32  	%r98, %r5, 992;
	setp.ne.s32 	%p16, %r98, 0;
	bar.sync 	0;
	@%p16 bra 	$L__BB0_17;
	shl.b32 	%r100, %r3, 7;
	mov.u32 	%r101, shared_mem;
	add.s32 	%r102, %r100, %r101;
	add.s32 	%r296, %r102, 4112;
	shl.b32 	%r103, %r2, 7;
	add.s32 	%r104, %r103, %r101;
	add.s32 	%r295, %r104, 16;
	mov.f32 	%f563, 0f00000000;
	mov.b32 	%r297, 4096;
$L__BB0_15:
	ld.shared.v4.b32 	{%r105, %r106, %r107, %r108}, [%r295+-16];
	mov.b32 	{%rs19, %rs21}, %r108;
	mov.b32 	{%rs15, %rs17}, %r107;
	mov.b32 	{%rs11, %rs13}, %r106;
	mov.b32 	{%rs7, %rs9}, %r105;
	// begin inline asm
	{  cvt.f32.f16 %f38, %rs7;}

	// end inline asm
	ld.shared.v4.b32 	{%r109, %r110, %r111, %r112}, [%r296+-16];
	mov.b32 	{%rs20, %rs22}, %r112;
	mov.b32 	{%rs16, %rs18}, %r111;
	mov.b32 	{%rs12, %rs14}, %r110;
	mov.b32 	{%rs8, %rs10}, %r109;
	// begin inline asm
	{  cvt.f32.f16 %f39, %rs8;}

	// end inline asm
	fma.rn.f32 	%f70, %f38, %f39, %f563;
	// begin inline asm
	{  cvt.f32.f16 %f40, %rs9;}

	// end inline asm
	// begin inline asm
	{  cvt.f32.f16 %f41, %rs10;}

	// end inline asm
	fma.rn.f32 	%f71, %f40, %f41, %f70;
	// begin inline asm
	{  cvt.f32.f16 %f42, %rs11;}

	// end inline asm
	// begin inline asm
	{  cvt.f32.f16 %f43, %rs12;}

	// end inline asm
	fma.rn.f32 	%f72, %f42, %f43, %f71;
	// begin inline asm
	{  cvt.f32.f16 %f44, %rs13;}

	// end inline asm
	// begin inline asm
	{  cvt.f32.f16 %f45, %rs14;}

	// end inline asm
	fma.rn.f32 	%f73, %f44, %f45, %f72;
	// begin inline asm
	{  cvt.f32.f16 %f46, %rs15;}

	// end inline asm
	// begin inline asm
	{  cvt.f32.f16 %f47, %rs16;}

	// end inline asm
	fma.rn.f32 	%f74, %f46, %f47, %f73;
	// begin inline asm
	{  cvt.f32.f16 %f48, %rs17;}

	// end inline asm
	// begin inline asm
	{  cvt.f32.f16 %f49, %rs18;}

	// end inline asm
	fma.rn.f32 	%f75, %f48, %f49, %f74;
	// begin inline asm
	{  cvt.f32.f16 %f50, %rs19;}

	// end inline asm
	// begin inline asm
	{  cvt.f32.f16 %f51, %rs20;}

	// end inline asm
	fma.rn.f32 	%f76, %f50, %f51, %f75;
	// begin inline asm
	{  cvt.f32.f16 %f52, %rs21;}

	// end inline asm
	// begin inline asm
	{  cvt.f32.f16 %f53, %rs22;}

	// end inline asm
	fma.rn.f32 	%f77, %f52, %f53, %f76;
	ld.shared.v4.b32 	{%r113, %r114, %r115, %r116}, [%r295];
	mov.b32 	{%rs35, %rs37}, %r116;
	mov.b32 	{%rs31, %rs33}, %r115;
	mov.b32 	{%rs27, %rs29}, %r114;
	mov.b32 	{%rs23, %rs25}, %r113;
	// begin inline asm
	{  cvt.f32.f16 %f54, %rs23;}

	// end inline asm
	ld.shared.v4.b32 	{%r117, %r118, %r119, %r120}, [%r296];
	mov.b32 	{%rs36, %rs38}, %r120;
	mov.b32 	{%rs32, %rs34}, %r119;
	mov.b32 	{%rs28, %rs30}, %r118;
	mov.b32 	{%rs24, %rs26}, %r117;
	// begin inline asm
	{  cvt.f32.f16 %f55, %rs24;}

	// end inline asm
	fma.rn.f32 	%f78, %f54, %f55, %f77;
	// begin inline asm
	{  cvt.f32.f16 %f56, %rs25;}

	// end inline asm
	// begin inline asm
	{  cvt.f32.f16 %f57, %rs26;}

	// end inline asm
	fma.rn.f32 	%f79, %f56, %f57, %f78;
	// begin inline asm
	{  cvt.f32.f16 %f58, %rs27;}

	// end inline asm
	// begin inline asm
	{  cvt.f32.f16 %f59, %rs28;}

	// end inline asm
	fma.rn.f32 	%f80, %f58, %f59, %f79;
	// begin inline asm
	{  cvt.f32.f16 %f60, %rs29;}

	// end inline asm
	// begin inline asm
	{  cvt.f32.f16 %f61, %rs30;}

	// end inline asm
	fma.rn.f32 	%f81, %f60, %f61, %f80;
	// begin inline asm
	{  cvt.f32.f16 %f62, %rs31;}

	// end inline asm
	// begin inline asm
	{  cvt.f32.f16 %f63, %rs32;}

	// end inline asm
	fma.rn.f32 	%f82, %f62, %f63, %f81;
	// begin inline asm
	{  cvt.f32.f16 %f64, %rs33;}

	// end inline asm
	// begin inline asm
	{  cvt.f32.f16 %f65, %rs34;}

	// end inline asm
	fma.rn.f32 	%f83, %f64, %f65, %f82;
	// begin inline asm
	{  cvt.f32.f16 %f66, %rs35;}

	// end inline asm
	// begin inline asm
	{  cvt.f32.f16 %f67, %rs36;}

	// end inline asm
	fma.rn.f32 	%f84, %f66, %f67, %f83;
	// begin inline asm
	{  cvt.f32.f16 %f68, %rs37;}

	// end inline asm
	// begin inline asm
	{  cvt.f32.f16 %f69, %rs38;}

	// end inline asm
	fma.rn.f32 	%f563, %f68, %f69, %f84;
	add.s32 	%r297, %r297, 32;
	add.s32 	%r296, %r296, 32;
	add.s32 	%r295, %r295, 32;
	setp.ne.s32 	%p17, %r297, 4224;
	@%p17 bra 	$L__BB0_15;
	mul.f32 	%f85, %f31, %f563;
	// begin inline asm
	{  cvt.rn.f16.f32 %rs39, %f85;}

	// end inline asm
	st.shared.u16 	[%r12], %rs39;
$L__BB0_17:
	bar.sync 	0;
	@%p18 bra 	$L__BB0_46;
	setp.ge.s32 	%p19, %r20, %r71;
	mov.f32 	%f571, 0fFF800000;
	@%p19 bra 	$L__BB0_32;
	setp.lt.s32 	%p20, %r293, 16;
	mov.f32 	%f571, 0fFF800000;
	mov.b32 	%r300, 0;
	@%p20 bra 	$L__BB0_22;
	and.b32  	%r300, %r17, 48;
	mov.f32 	%f571, 0fFF800000;
	mov.b32 	%r298, 0;
$L__BB0_21:
	.pragma "nounroll";
	add.s32 	%r123, %r11, %r298;
	shl.b32 	%r124, %r123, 1;
	mov.u32 	%r125, shared_mem;
	add.s32 	%r126, %r125, %r124;
	ld.shared.v4.b32 	{%r127, %r128, %r129, %r130}, [%r126+12288];
	mov.b32 	{%rs46, %rs47}, %r130;
	mov.b32 	{%rs44, %rs45}, %r129;
	mov.b32 	{%rs42, %rs43}, %r128;
	mov.b32 	{%rs40, %rs41}, %r127;
	// begin inline asm
	{  cvt.f32.f16 %f90, %rs40;}

	// end inline asm
	max.f32 	%f106, %f571, %f90;
	// begin inline asm
	{  cvt.f32.f16 %f91, %rs41;}

	// end inline asm
	max.f32 	%f107, %f106, %f91;
	// begin inline asm
	{  cvt.f32.f16 %f92, %rs42;}

	// end inline asm
	max.f32 	%f108, %f107, %f92;
	// begin inline asm
	{  cvt.f32.f16 %f93, %rs43;}

	// end inline asm
	max.f32 	%f109, %f108, %f93;
	// begin inline asm
	{  cvt.f32.f16 %f94, %rs44;}

	// end inline asm
	max.f32 	%f110, %f109, %f94;
	// begin inline asm
	{  cvt.f32.f16 %f95, %rs45;}

	// end inline asm
	max.f32 	%f111, %f110, %f95;
	// begin inline asm
	{  cvt.f32.f16 %f96, %rs46;}

	// end inline asm
	max.f32 	%f112, %f111, %f96;
	// begin inline asm
	{  cvt.f32.f16 %f97, %rs47;}

	// end inline asm
	max.f32 	%f113, %f112, %f97;
	ld.shared.v4.b32 	{%r131, %r132, %r133, %r134}, [%r126+12304];
	mov.b32 	{%rs54, %rs55}, %r134;
	mov.b32 	{%rs52, %rs53}, %r133;
	mov.b32 	{%rs50, %rs51}, %r132;
	mov.b32 	{%rs48, %rs49}, %r131;
	// begin inline asm
	{  cvt.f32.f16 %f98, %rs48;}

	// end inline asm
	max.f32 	%f114, %f113, %f98;
	// begin inline asm
	{  cvt.f32.f16 %f99, %rs49;}

	// end inline asm
	max.f32 	%f115, %f114, %f99;
	// begin inline asm
	{  cvt.f32.f16 %f100, %rs50;}

	// end inline asm
	max.f32 	%f116, %f115, %f100;
	// begin inline asm
	{  cvt.f32.f16 %f101, %rs51;}

	// end inline asm
	max.f32 	%f117, %f116, %f101;
	// begin inline asm
	{  cvt.f32.f16 %f102, %rs52;}

	// end inline asm
	max.f32 	%f118, %f117, %f102;
	// begin inline asm
	{  cvt.f32.f16 %f103, %rs53;}

	// end inline asm
	max.f32 	%f119, %f118, %f103;
	// begin inline asm
	{  cvt.f32.f16 %f104, %rs54;}

	// end inline asm
	max.f32 	%f120, %f119, %f104;
	// begin inline asm
	{  cvt.f32.f16 %f105, %rs55;}

	// end inline asm
	max.f32 	%f571, %f120, %f105;
	add.s32 	%r298, %r298, 16;
	setp.ne.s32 	%p21, %r298, %r300;
	@%p21 bra 	$L__BB0_21;
$L__BB0_22:
	and.b32  	%r34, %r17, 15;
	setp.eq.s32 	%p22, %r34, 0;
	@%p22 bra 	$L__BB0_32;
	setp.lt.u32 	%p23, %r34, 8;
	@%p23 bra 	$L__BB0_25;
	add.s32 	%r135, %r11, %r300;
	shl.b32 	%r136, %r135, 1;
	mov.u32 	%r137, shared_mem;
	add.s32 	%r138, %r137, %r136;
	ld.shared.u16 	%rs56, [%r138+12288];
	// begin inline asm
	{  cvt.f32.f16 %f122, %rs56;}

	// end inline asm
	max.f32 	%f130, %f571, %f122;
	ld.shared.u16 	%rs57, [%r138+12290];
	// begin inline asm
	{  cvt.f32.f16 %f123, %rs57;}

	// end inline asm
	max.f32 	%f131, %f130, %f123;
	ld.shared.u16 	%rs58, [%r138+12292];
	// begin inline asm
	{  cvt.f32.f16 %f124, %rs58;}

	// end inline asm
	max.f32 	%f132, %f131, %f124;
	ld.shared.u16 	%rs59, [%r138+12294];
	// begin inline asm
	{  cvt.f32.f16 %f125, %rs59;}

	// end inline asm
	max.f32 	%f133, %f132, %f125;
	ld.shared.u16 	%rs60, [%r138+12296];
	// begin inline asm
	{  cvt.f32.f16 %f126, %rs60;}

	// end inline asm
	max.f32 	%f134, %f133, %f126;
	ld.shared.u16 	%rs61, [%r138+12298];
	// begin inline asm
	{  cvt.f32.f16 %f127, %rs61;}

	// end inline asm
	max.f32 	%f135, %f134, %f127;
	ld.shared.u16 	%rs62, [%r138+12300];
	// begin inline asm
	{  cvt.f32.f16 %f128, %rs62;}

	// end inline asm
	max.f32 	%f136, %f135, %f128;
	ld.shared.u16 	%rs63, [%r138+12302];
	// begin inline asm
	{  cvt.f32.f16 %f129, %rs63;}

	// end inline asm
	max.f32 	%f571, %f136, %f129;
	add.s32 	%r300, %r300, 8;
$L__BB0_25:
	setp.eq.s32 	%p24, %r19, 0;
	@%p24 bra 	$L__BB0_32;
	setp.lt.u32 	%p25, %r19, 4;
	@%p25 bra 	$L__BB0_28;
	add.s32 	%r139, %r11, %r300;
	shl.b32 	%r140, %r139, 1;
	mov.u32 	%r141, shared_mem;
	add.s32 	%r142, %r141, %r140;
	ld.shared.u16 	%rs64, [%r142+12288];
	// begin inline asm
	{  cvt.f32.f16 %f138, %rs64;}

	// end inline asm
	max.f32 	%f142, %f571, %f138;
	ld.shared.u16 	%rs65, [%r142+12290];
	// begin inline asm
	{  cvt.f32.f16 %f139, %rs65;}

	// end inline asm
	max.f32 	%f143, %f142, %f139;
	ld.shared.u16 	%rs66, [%r142+12292];
	// begin inline asm
	{  cvt.f32.f16 %f140, %rs66;}

	// end inline asm
	max.f32 	%f144, %f143, %f140;
	ld.shared.u16 	%rs67, [%r142+12294];
	// begin inline asm
	{  cvt.f32.f16 %f141, %rs67;}

	// end inline asm
	max.f32 	%f571, %f144, %f141;
	add.s32 	%r300, %r300, 4;
$L__BB0_28:
	setp.eq.s32 	%p26, %r18, 0;
	@%p26 bra 	$L__BB0_32;
	add.s32 	%r143, %r11, %r300;
	shl.b32 	%r144, %r143, 1;
	mov.u32 	%r145, shared_mem;
	add.s32 	%r146, %r145, %r144;
	add.s32 	%r39, %r146, 12288;
	ld.shared.u16 	%rs68, [%r146+12288];
	// begin inline asm
	{  cvt.f32.f16 %f145, %rs68;}

	// end inline asm
	max.f32 	%f571, %f571, %f145;
	setp.eq.s32 	%p27, %r18, 1;
	@%p27 bra 	$L__BB0_32;
	ld.shared.u16 	%rs69, [%r39+2];
	// begin inline asm
	{  cvt.f32.f16 %f146, %rs69;}

	// end inline asm
	max.f32 	%f571, %f571, %f146;
	setp.eq.s32 	%p28, %r18, 2;
	@%p28 bra 	$L__BB0_32;
	ld.shared.u16 	%rs70, [%r39+4];
	// begin inline asm
	{  cvt.f32.f16 %f147, %rs70;}

	// end inline asm
	max.f32 	%f571, %f571, %f147;
$L__BB0_32:
	setp.ge.s32 	%p29, %r20, %r71;
	ld.shared.v2.f32 	{%f149, %f17}, [%r13];
	max.f32 	%f18, %f149, %f571;
	st.shared.f32 	[%r13], %f18;
	sub.f32 	%f19, %f149, %f18;
	mov.f32 	%f577, 0f00000000;
	@%p29 bra 	$L__BB0_41;
	setp.lt.s32 	%p30, %r293, 4;
	mov.f32 	%f577, 0f00000000;
	mov.b32 	%r304, 0;
	@%p30 bra 	$L__BB0_36;
	and.b32  	%r304, %r17, 60;
	mov.f32 	%f577, 0f00000000;
	mov.b32 	%r302, 0;
$L__BB0_35:
	.pragma "nounroll";
	add.s32 	%r149, %r11, %r302;
	shl.b32 	%r150, %r149, 1;
	mov.u32 	%r151, shared_mem;
	add.s32 	%r152, %r151, %r150;
	ld.shared.v4.u16 	{%rs71, %rs72, %rs73, %rs74}, [%r152+12288];
	// begin inline asm
	{  cvt.f32.f16 %f153, %rs71;}

	// end inline asm
	sub.f32 	%f157, %f153, %f18;
	fma.rn.f32 	%f158, %f157, 0f3BBB989D, 0f3F000000;
	cvt.sat.f32.f32 	%f159, %f158;
	mov.f32 	%f160, 0f4B400001;
	mov.f32 	%f161, 0f437C0000;
	fma.rm.f32 	%f162, %f159, %f161, %f160;
	add.f32 	%f163, %f162, 0fCB40007F;
	neg.f32 	%f164, %f163;
	fma.rn.f32 	%f165, %f157, 0f3FB8AA3B, %f164;
	fma.rn.f32 	%f166, %f157, 0f32A57060, %f165;
	mov.b32 	%r153, %f162;
	shl.b32 	%r154, %r153, 23;
	mov.b32 	%f167, %r154;
	ex2.approx.ftz.f32 	%f168, %f166;
	fma.rn.f32 	%f169, %f168, %f167, %f577;
	// begin inline asm
	{  cvt.f32.f16 %f154, %rs72;}

	// end inline asm
	sub.f32 	%f170, %f154, %f18;
	fma.rn.f32 	%f171, %f170, 0f3BBB989D, 0f3F000000;
	cvt.sat.f32.f32 	%f172, %f171;
	fma.rm.f32 	%f173, %f172, %f161, %f160;
	add.f32 	%f174, %f173, 0fCB40007F;
	neg.f32 	%f175, %f174;
	fma.rn.f32 	%f176, %f170, 0f3FB8AA3B, %f175;
	fma.rn.f32 	%f177, %f170, 0f32A57060, %f176;
	mov.b32 	%r155, %f173;
	shl.b32 	%r156, %r155, 23;
	mov.b32 	%f178, %r156;
	ex2.approx.ftz.f32 	%f179, %f177;
	fma.rn.f32 	%f180, %f179, %f178, %f169;
	// begin inline asm
	{  cvt.f32.f16 %f155, %rs73;}

	// end inline asm
	sub.f32 	%f181, %f155, %f18;
	fma.rn.f32 	%f182, %f181, 0f3BBB989D, 0f3F000000;
	cvt.sat.f32.f32 	%f183, %f182;
	fma.rm.f32 	%f184, %f183, %f161, %f160;
	add.f32 	%f185, %f184, 0fCB40007F;
	neg.f32 	%f186, %f185;
	fma.rn.f32 	%f187, %f181, 0f3FB8AA3B, %f186;
	fma.rn.f32 	%f188, %f181, 0f32A57060, %f187;
	mov.b32 	%r157, %f184;
	shl.b32 	%r158, %r157, 23;
	mov.b32 	%f189, %r158;
	ex2.approx.ftz.f32 	%f190, %f188;
	fma.rn.f32 	%f191, %f190, %f189, %f180;
	// begin inline asm
	{  cvt.f32.f16 %f156, %rs74;}

	// end inline asm
	sub.f32 	%f192, %f156, %f18;
	fma.rn.f32 	%f193, %f192, 0f3BBB989D, 0f3F000000;
	cvt.sat.f32.f32 	%f194, %f193;
	fma.rm.f32 	%f195, %f194, %f161, %f160;
	add.f32 	%f196, %f195, 0fCB40007F;
	neg.f32 	%f197, %f196;
	fma.rn.f32 	%f198, %f192, 0f3FB8AA3B, %f197;
	fma.rn.f32 	%f199, %f192, 0f32A57060, %f198;
	mov.b32 	%r159, %f195;
	shl.b32 	%r160, %r159, 23;
	mov.b32 	%f200, %r160;
	ex2.approx.ftz.f32 	%f201, %f199;
	fma.rn.f32 	%f577, %f201, %f200, %f191;
	add.s32 	%r302, %r302, 4;
	setp.ne.s32 	%p31, %r302, %r304;
	@%p31 bra 	$L__BB0_35;
$L__BB0_36:
	setp.eq.s32 	%p32, %r18, 0;
	@%p32 bra 	$L__BB0_41;
	setp.eq.s32 	%p33, %r18, 1;
	@%p33 bra 	$L__BB0_39;
	add.s32 	%r161, %r11, %r304;
	shl.b32 	%r162, %r161, 1;
	mov.u32 	%r163, shared_mem;
	add.s32 	%r164, %r163, %r162;
	ld.shared.u16 	%rs75, [%r164+12288];
	// begin inline asm
	{  cvt.f32.f16 %f203, %rs75;}

	// end inline asm
	sub.f32 	%f205, %f203, %f18;
	fma.rn.f32 	%f206, %f205, 0f3BBB989D, 0f3F000000;
	cvt.sat.f32.f32 	%f207, %f206;
	mov.f32 	%f208, 0f4B400001;
	mov.f32 	%f209, 0f437C0000;
	fma.rm.f32 	%f210, %f207, %f209, %f208;
	add.f32 	%f211, %f210, 0fCB40007F;
	neg.f32 	%f212, %f211;
	fma.rn.f32 	%f213, %f205, 0f3FB8AA3B, %f212;
	fma.rn.f32 	%f214, %f205, 0f32A57060, %f213;
	mov.b32 	%r165, %f210;
	shl.b32 	%r166, %r165, 23;
	mov.b32 	%f215, %r166;
	ex2.approx.ftz.f32 	%f216, %f214;
	fma.rn.f32 	%f217, %f216, %f215, %f577;
	ld.shared.u16 	%rs76, [%r164+12290];
	// begin inline asm
	{  cvt.f32.f16 %f204, %rs76;}

	// end inline asm
	sub.f32 	%f218, %f204, %f18;
	fma.rn.f32 	%f219, %f218, 0f3BBB989D, 0f3F000000;
	cvt.sat.f32.f32 	%f220, %f219;
	fma.rm.f32 	%f221, %f220, %f209, %f208;
	add.f32 	%f222, %f221, 0fCB40007F;
	neg.f32 	%f223, %f222;
	fma.rn.f32 	%f224, %f218, 0f3FB8AA3B, %f223;
	fma.rn.f32 	%f225, %f218, 0f32A57060, %f224;
	mov.b32 	%r167, %f221;
	shl.b32 	%r168, %r167, 23;
	mov.b32 	%f226, %r168;
	ex2.approx.ftz.f32 	%f227, %f225;
	fma.rn.f32 	%f577, %f227, %f226, %f217;
	add.s32 	%r304, %r304, 2;
$L__BB0_39:
	and.b32  	%r169, %r17, 1;
	setp.eq.b32 	%p34, %r169, 1;
	not.pred 	%p35, %p34;
	@%p35 bra 	$L__BB0_41;
	add.s32 	%r170, %r11, %r304;
	shl.b32 	%r171, %r170, 1;
	mov.u32 	%r172, shared_mem;
	add.s32 	%r173, %r172, %r171;
	ld.shared.u16 	%rs77, [%r173+12288];
	// begin inline asm
	{  cvt.f32.f16 %f228, %rs77;}

	// end inline asm
	sub.f32 	%f229, %f228, %f18;
	fma.rn.f32 	%f230, %f229, 0f3BBB989D, 0f3F000000;
	cvt.sat.f32.f32 	%f231, %f230;
	mov.f32 	%f232, 0f4B400001;
	mov.f32 	%f233, 0f437C0000;
	fma.rm.f32 	%f234, %f231, %f233, %f232;
	add.f32 	%f235, %f234, 0fCB40007F;
	neg.f32 	%f236, %f235;
	fma.rn.f32 	%f237, %f229, 0f3FB8AA3B, %f236;
	fma.rn.f32 	%f238, %f229, 0f32A57060, %f237;
	mov.b32 	%r174, %f234;
	shl.b32 	%r175, %r174, 23;
	mov.b32 	%f239, %r175;
	ex2.approx.ftz.f32 	%f240, %f238;
	fma.rn.f32 	%f577, %f240, %f239, %f577;
$L__BB0_41:
	fma.rn.f32 	%f369, %f19, 0f3BBB989D, 0f3F000000;
	cvt.sat.f32.f32 	%f370, %f369;
	mov.f32 	%f371, 0f4B400001;
	mov.f32 	%f372, 0f437C0000;
	fma.rm.f32 	%f373, %f370, %f372, %f371;
	add.f32 	%f374, %f373, 0fCB40007F;
	neg.f32 	%f375, %f374;
	fma.rn.f32 	%f376, %f19, 0f3FB8AA3B, %f375;
	fma.rn.f32 	%f377, %f19, 0f32A57060, %f376;
	ex2.approx.ftz.f32 	%f378, %f377;
	mov.b32 	%r176, %f373;
	shl.b32 	%r177, %r176, 23;
	mov.b32 	%f379, %r177;
	mul.f32 	%f380, %f378, %f379;
	setp.ge.s32 	%p36, %r20, %r71;
	fma.rn.f32 	%f29, %f17, %f380, %f577;
	st.shared.f32 	[%r13+4], %f29;
	ld.shared.v4.b32 	{%r178, %r179, %r180, %r181}, [%r14];
	mov.b32 	{%rs90, %rs92}, %r181;
	mov.b32 	{%rs86, %rs88}, %r180;
	mov.b32 	{%rs82, %rs84}, %r179;
	mov.b32 	{%rs78, %rs80}, %r178;
	// begin inline asm
	{  cvt.f32.f16 %f241, %rs78;}

	// end inline asm
	mul.f32 	%f242, %f380, %f241;
	// begin inline asm
	{  cvt.rn.f16.f32 %rs79, %f242;}

	// end inline asm
	// begin inline asm
	{  cvt.f32.f16 %f243, %rs80;}

	// end inline asm
	mul.f32 	%f244, %f380, %f243;
	// begin inline asm
	{  cvt.rn.f16.f32 %rs81, %f244;}

	// end inline asm
	// begin inline asm
	{  cvt.f32.f16 %f245, %rs82;}

	// end inline asm
	mul.f32 	%f246, %f380, %f245;
	// begin inline asm
	{  cvt.rn.f16.f32 %rs83, %f246;}

	// end inline asm
	// begin inline asm
	{  cvt.f32.f16 %f247, %rs84;}

	// end inline asm
	mul.f32 	%f248, %f380, %f247;
	// begin inline asm
	{  cvt.rn.f16.f32 %rs85, %f248;}

	// end inline asm
	// begin inline asm
	{  cvt.f32.f16 %f249, %rs86;}

	// end inline asm
	mul.f32 	%f250, %f380, %f249;
	// begin inline asm
	{  cvt.rn.f16.f32 %rs87, %f250;}

	// end inline asm
	// begin inline asm
	{  cvt.f32.f16 %f251, %rs88;}

	// end inline asm
	mul.f32 	%f252, %f380, %f251;
	// begin inline asm
	{  cvt.rn.f16.f32 %rs89, %f252;}

	// end inline asm
	// begin inline asm
	{  cvt.f32.f16 %f253, %rs90;}

	// end inline asm
	mul.f32 	%f254, %f380, %f253;
	// begin inline asm
	{  cvt.rn.f16.f32 %rs91, %f254;}

	// end inline asm
	// begin inline asm
	{  cvt.f32.f16 %f255, %rs92;}

	// end inline asm
	mul.f32 	%f256, %f380, %f255;
	// begin inline asm
	{  cvt.rn.f16.f32 %rs93, %f256;}

	// end inline asm
	mov.b32 	%r182, {%rs91, %rs93};
	mov.b32 	%r183, {%rs87, %rs89};
	mov.b32 	%r184, {%rs83, %rs85};
	mov.b32 	%r185, {%rs79, %rs81};
	st.shared.v4.b32 	[%r14], {%r185, %r184, %r183, %r182};
	ld.shared.v4.b32 	{%r186, %r187, %r188, %r189}, [%r14+16];
	mov.b32 	{%rs106, %rs108}, %r189;
	mov.b32 	{%rs102, %rs104}, %r188;
	mov.b32 	{%rs98, %rs100}, %r187;
	mov.b32 	{%rs94, %rs96}, %r186;
	// begin inline asm
	{  cvt.f32.f16 %f257, %rs94;}

	// end inline asm
	mul.f32 	%f258, %f380, %f257;
	// begin inline asm
	{  cvt.rn.f16.f32 %rs95, %f258;}

	// end inline asm
	// begin inline asm
	{  cvt.f32.f16 %f259, %rs96;}

	// end inline asm
	mul.f32 	%f260, %f380, %f259;
	// begin inline asm
	{  cvt.rn.f16.f32 %rs97, %f260;}

	// end inline asm
	// begin inline asm
	{  cvt.f32.f16 %f261, %rs98;}

	// end inline asm
	mul.f32 	%f262, %f380, %f261;
	// begin inline asm
	{  cvt.rn.f16.f32 %rs99, %f262;}

	// end inline asm
	// begin inline asm
	{  cvt.f32.f16 %f263, %rs100;}

	// end inline asm
	mul.f32 	%f264, %f380, %f263;
	// begin inline asm
	{  cvt.rn.f16.f32 %rs101, %f264;}

	// end inline asm
	// begin inline asm
	{  cvt.f32.f16 %f265, %rs102;}

	// end inline asm
	mul.f32 	%f266, %f380, %f265;
	// begin inline asm
	{  cvt.rn.f16.f32 %rs103, %f266;}

	// end inline asm
	// begin inline asm
	{  cvt.f32.f16 %f267, %rs104;}

	// end inline asm
	mul.f32 	%f268, %f380, %f267;
	// begin inline asm
	{  cvt.rn.f16.f32 %rs105, %f268;}

	// end inline asm
	// begin inline asm
	{  cvt.f32.f16 %f269, %rs106;}

	// end inline asm
	mul.f32 	%f270, %f380, %f269;
	// begin inline asm
	{  cvt.rn.f16.f32 %rs107, %f270;}

	// end inline asm
	// begin inline asm
	{  cvt.f32.f16 %f271, %rs108;}

	// end inline asm
	mul.f32 	%f272, %f380, %f271;
	// begin inline asm
	{  cvt.rn.f16.f32 %rs109, %f272;}

	// end inline asm
	mov.b32 	%r190, {%rs107, %rs109};
	mov.b32 	%r191, {%rs103, %rs105};
	mov.b32 	%r192, {%rs99, %rs101};
	mov.b32 	%r193, {%rs95, %rs97};
	st.shared.v4.b32 	[%r14+16], {%r193, %r192, %r191, %r190};
	ld.shared.v4.b32 	{%r194, %r195, %r196, %r197}, [%r14+32];
	mov.b32 	{%rs122, %rs124}, %r197;
	mov.b32 	{%rs118, %rs120}, %r196;
	mov.b32 	{%rs114, %rs116}, %r195;
	mov.b32 	{%rs110, %rs112}, %r194;
	// begin inline asm
	{  cvt.f32.f16 %f273, %rs110;}

	// end inline asm
	mul.f32 	%f274, %f380, %f273;
	// begin inline asm
	{  cvt.rn.f16.f32 %rs111, %f274;}

	// end inline asm
	// begin inline asm
	{  cvt.f32.f16 %f275, %rs112;}

	// end inline asm
	mul.f32 	%f276, %f380, %f275;
	// begin inline asm
	{  cvt.rn.f16.f32 %rs113, %f276;}

	// end inline asm
	// begin inline asm
	{  cvt.f32.f16 %f277, %rs114;}

	// end inline asm
	mul.f32 	%f278, %f380, %f277;
	// begin inline asm
	{  cvt.rn.f16.f32 %rs115, %f278;}

	// end inline asm
	// begin inline asm
	{  cvt.f32.f16 %f279, %rs116;}

	// end inline asm
	mul.f32 	%f280, %f380, %f279;
	// begin inline asm
	{  cvt.rn.f16.f32 %rs117, %f280;}

	// end inline asm
	// begin inline asm
	{  cvt.f32.f16 %f281, %rs118;}

	// end inline asm
	mul.f32 	%f282, %f380, %f281;
	// begin inline asm
	{  cvt.rn.f16.f32 %rs119, %f282;}

	// end inline asm
	// begin inline asm
	{  cvt.f32.f16 %f283, %rs120;}

	// end inline asm
	mul.f32 	%f284, %f380, %f283;
	// begin inline asm
	{  cvt.rn.f16.f32 %rs121, %f284;}

	// end inline asm
	// begin inline asm
	{  cvt.f32.f16 %f285, %rs122;}

	// end inline asm
	mul.f32 	%f286, %f380, %f285;
	// begin inline asm
	{  cvt.rn.f16.f32 %rs123, %f286;}

	// end inline asm
	// begin inline asm
	{  cvt.f32.f16 %f287, %rs124;}

	// end inline asm
	mul.f32 	%f288, %f380, %f287;
	// begin inline asm
	{  cvt.rn.f16.f32 %rs125, %f288;}

	// end inline asm
	mov.b32 	%r198, {%rs123, %rs125};
	mov.b32 	%r199, {%rs119, %rs121};
	mov.b32 	%r200, {%rs115, %rs117};
	mov.b32 	%r201, {%rs111, %rs113};
	st.shared.v4.b32 	[%r14+32], {%r201, %r200, %r199, %r198};
	ld.shared.v4.b32 	{%r202, %r203, %r204, %r205}, [%r14+48];
	mov.b32 	{%rs138, %rs140}, %r205;
	mov.b32 	{%rs134, %rs136}, %r204;
	mov.b32 	{%rs130, %rs132}, %r203;
	mov.b32 	{%rs126, %rs128}, %r202;
	// begin inline asm
	{  cvt.f32.f16 %f289, %rs126;}

	// end inline asm
	mul.f32 	%f290, %f380, %f289;
	// begin inline asm
	{  cvt.rn.f16.f32 %rs127, %f290;}

	// end inline asm
	// begin inline asm
	{  cvt.f32.f16 %f291, %rs128;}

	// end inline asm
	mul.f32 	%f292, %f380, %f291;
	// begin inline asm
	{  cvt.rn.f16.f32 %rs129, %f292;}

	// end inline asm
	// begin inline asm
	{  cvt.f32.f16 %f293, %rs130;}

	// end inline asm
	mul.f32 	%f294, %f380, %f293;
	// begin inline asm
	{  cvt.rn.f16.f32 %rs131, %f294;}

	// end inline asm
	// begin inline asm
	{  cvt.f32.f16 %f295, %rs132;}

	// end inline asm
	mul.f32 	%f296, %f380, %f295;
	// begin inline asm
	{  cvt.rn.f16.f32 %rs133, %f296;}

	// end inline asm
	// begin inline asm
	{  cvt.f32.f16 %f297, %rs134;}

	// end inline asm
	mul.f32 	%f298, %f380, %f297;
	// begin inline asm
	{  cvt.rn.f16.f32 %rs135, %f298;}

	// end inline asm
	// begin inline asm
	{  cvt.f32.f16 %f299, %rs136;}

	// end inline asm
	mul.f32 	%f300, %f380, %f299;
	// begin inline asm
	{  cvt.rn.f16.f32 %rs137, %f300;}

	// end inline asm
	// begin inline asm
	{  cvt.f32.f16 %f301, %rs138;}

	// end inline asm
	mul.f32 	%f302, %f380, %f301;
	// begin inline asm
	{  cvt.rn.f16.f32 %rs139, %f302;}

	// end inline asm
	// begin inline asm
	{  cvt.f32.f16 %f303, %rs140;}

	// end inline asm
	mul.f32 	%f304, %f380, %f303;
	// begin inline asm
	{  cvt.rn.f16.f32 %rs141, %f304;}

	// end inline asm
	mov.b32 	%r206, {%rs139, %rs141};
	mov.b32 	%r207, {%rs135, %rs137};
	mov.b32 	%r208, {%rs131, %rs133};
	mov.b32 	%r209, {%rs127, %rs129};
	st.shared.v4.b32 	[%r14+48], {%r209, %r208, %r207, %r206};
	ld.shared.v4.b32 	{%r210, %r211, %r212, %r213}, [%r14+64];
	mov.b32 	{%rs154, %rs156}, %r213;
	mov.b32 	{%rs150, %rs152}, %r212;
	mov.b32 	{%rs146, %rs148}, %r211;
	mov.b32 	{%rs142, %rs144}, %r210;
	// begin inline asm
	{  cvt.f32.f16 %f305, %rs142;}

	// end inline asm
	mul.f32 	%f306, %f380, %f305;
	// begin inline asm
	{  cvt.rn.f16.f32 %rs143, %f306;}

	// end inline asm
	// begin inline asm
	{  cvt.f32.f16 %f307, %rs144;}

	// end inline asm
	mul.f32 	%f308, %f380, %f307;
	// begin inline asm
	{  cvt.rn.f16.f32 %rs145, %f308;}

	// end inline asm
	// begin inline asm
	{  cvt.f32.f16 %f309, %rs146;}

	// end inline asm
	mul.f32 	%f310, %f380, %f309;
	// begin inline asm
	{  cvt.rn.f16.f32 %rs147, %f310;}

	// end inline asm
	// begin inline asm
	{  cvt.f32.f16 %f311, %rs148;}

	// end inline asm
	mul.f32 	%f312, %f380, %f311;
	// begin inline asm
	{  cvt.rn.f16.f32 %rs149, %f312;}

	// end inline asm
	// begin inline asm
	{  cvt.f32.f16 %f313, %rs150;}

	// end inline asm
	mul.f32 	%f314, %f380, %f313;
	// begin inline asm
	{  cvt.rn.f16.f32 %rs151, %f314;}

	// end inline asm
	// begin inline asm
	{  cvt.f32.f16 %f315, %rs152;}

	// end inline asm
	mul.f32 	%f316, %f380, %f315;
	// begin inline asm
	{  cvt.rn.f16.f32 %rs153, %f316;}

	// end inline asm
	// begin inline asm
	{  cvt.f32.f16 %f317, %rs154;}

	// end inline asm
	mul.f32 	%f318, %f380, %f317;
	// begin inline asm
	{  cvt.rn.f16.f32 %rs155, %f318;}

	// end inline asm
	// begin inline asm
	{  cvt.f32.f16 %f319, %rs156;}

	// end inline asm
	mul.f32 	%f320, %f380, %f319;
	// begin inline asm
	{  cvt.rn.f16.f32 %rs157, %f320;}

	// end inline asm
	mov.b32 	%r214, {%rs155, %rs157};
	mov.b32 	%r215, {%rs151, %rs153};
	mov.b32 	%r216, {%rs147, %rs149};
	mov.b32 	%r217, {%rs143, %rs145};
	st.shared.v4.b32 	[%r14+64], {%r217, %r216, %r215, %r214};
	ld.shared.v4.b32 	{%r218, %r219, %r220, %r221}, [%r14+80];
	mov.b32 	{%rs170, %rs172}, %r221;
	mov.b32 	{%rs166, %rs168}, %r220;
	mov.b32 	{%rs162, %rs164}, %r219;
	mov.b32 	{%rs158, %rs160}, %r218;
	// begin inline asm
	{  cvt.f32.f16 %f321, %rs158;}

	// end inline asm
	mul.f32 	%f322, %f380, %f321;
	// begin inline asm
	{  cvt.rn.f16.f32 %rs159, %f322;}

	// end inline asm
	// begin inline asm
	{  cvt.f32.f16 %f323, %rs160;}

	// end inline asm
	mul.f32 	%f324, %f380, %f323;
	// begin inline asm
	{  cvt.rn.f16.f32 %rs161, %f324;}

	// end inline asm
	// begin inline asm
	{  cvt.f32.f16 %f325, %rs162;}

	// end inline asm
	mul.f32 	%f326, %f380, %f325;
	// begin inline asm
	{  cvt.rn.f16.f32 %rs163, %f326;}

	// end inline asm
	// begin inline asm
	{  cvt.f32.f16 %f327, %rs164;}

	// end inline asm
	mul.f32 	%f328, %f380, %f327;
	// begin inline asm
	{  cvt.rn.f16.f32 %rs165, %f328;}

	// end inline asm
	// begin inline asm
	{  cvt.f32.f16 %f329, %rs166;}

	// end inline asm
	mul.f32 	%f330, %f380, %f329;
	// begin inline asm
	{  cvt.rn.f16.f32 %rs167, %f330;}

	// end inline asm
	// begin inline asm
	{  cvt.f32.f16 %f331, %rs168;}

	// end inline asm
	mul.f32 	%f332, %f380, %f331;
	// begin inline asm
	{  cvt.rn.f16.f32 %rs169, %f332;}

	// end inline asm
	// begin inline asm
	{  cvt.f32.f16 %f333, %rs170;}

	// end inline asm
	mul.f32 	%f334, %f380, %f333;
	// begin inline asm
	{  cvt.rn.f16.f32 %rs171, %f334;}

	// end inline asm
	// begin inline asm
	{  cvt.f32.f16 %f335, %rs172;}

	// end inline asm
	mul.f32 	%f336, %f380, %f335;
	// begin inline asm
	{  cvt.rn.f16.f32 %rs173, %f336;}

	// end inline asm
	mov.b32 	%r222, {%rs171, %rs173};
	mov.b32 	%r223, {%rs167, %rs169};
	mov.b32 	%r224, {%rs163, %rs165};
	mov.b32 	%r225, {%rs159, %rs161};
	st.shared.v4.b32 	[%r14+80], {%r225, %r224, %r223, %r222};
	ld.shared.v4.b32 	{%r226, %r227, %r228, %r229}, [%r14+96];
	mov.b32 	{%rs186, %rs188}, %r229;
	mov.b32 	{%rs182, %rs184}, %r228;
	mov.b32 	{%rs178, %rs180}, %r227;
	mov.b32 	{%rs174, %rs176}, %r226;
	// begin inline asm
	{  cvt.f32.f16 %f337, %rs174;}

	// end inline asm
	mul.f32 	%f338, %f380, %f337;
	// begin inline asm
	{  cvt.rn.f16.f32 %rs175, %f338;}

	// end inline asm
	// begin inline asm
	{  cvt.f32.f16 %f339, %rs176;}

	// end inline asm
	mul.f32 	%f340, %f380, %f339;
	// begin inline asm
	{  cvt.rn.f16.f32 %rs177, %f340;}

	// end inline asm
	// begin inline asm
	{  cvt.f32.f16 %f341, %rs178;}

	// end inline asm
	mul.f32 	%f342, %f380, %f341;
	// begin inline asm
	{  cvt.rn.f16.f32 %rs179, %f342;}

	// end inline asm
	// begin inline asm
	{  cvt.f32.f16 %f343, %rs180;}

	// end inline asm
	mul.f32 	%f344, %f380, %f343;
	// begin inline asm
	{  cvt.rn.f16.f32 %rs181, %f344;}

	// end inline asm
	// begin inline asm
	{  cvt.f32.f16 %f345, %rs182;}

	// end inline asm
	mul.f32 	%f346, %f380, %f345;
	// begin inline asm
	{  cvt.rn.f16.f32 %rs183, %f346;}

	// end inline asm
	// begin inline asm
	{  cvt.f32.f16 %f347, %rs184;}

	// end inline asm
	mul.f32 	%f348, %f380, %f347;
	// begin inline asm
	{  cvt.rn.f16.f32 %rs185, %f348;}

	// end inline asm
	// begin inline asm
	{  cvt.f32.f16 %f349, %rs186;}

	// end inline asm
	mul.f32 	%f350, %f380, %f349;
	// begin inline asm
	{  cvt.rn.f16.f32 %rs187, %f350;}

	// end inline asm
	// begin inline asm
	{  cvt.f32.f16 %f351, %rs188;}

	// end inline asm
	mul.f32 	%f352, %f380, %f351;
	// begin inline asm
	{  cvt.rn.f16.f32 %rs189, %f352;}

	// end inline asm
	mov.b32 	%r230, {%rs187, %rs189};
	mov.b32 	%r231, {%rs183, %rs185};
	mov.b32 	%r232, {%rs179, %rs181};
	mov.b32 	%r233, {%rs175, %rs177};
	st.shared.v4.b32 	[%r14+96], {%r233, %r232, %r231, %r230};
	ld.shared.v4.b32 	{%r234, %r235, %r236, %r237}, [%r14+112];
	mov.b32 	{%rs202, %rs204}, %r237;
	mov.b32 	{%rs198, %rs200}, %r236;
	mov.b32 	{%rs194, %rs196}, %r235;
	mov.b32 	{%rs190, %rs192}, %r234;
	// begin inline asm
	{  cvt.f32.f16 %f353, %rs190;}

	// end inline asm
	mul.f32 	%f354, %f380, %f353;
	// begin inline asm
	{  cvt.rn.f16.f32 %rs191, %f354;}

	// end inline asm
	// begin inline asm
	{  cvt.f32.f16 %f355, %rs192;}

	// end inline asm
	mul.f32 	%f356, %f380, %f355;
	// begin inline asm
	{  cvt.rn.f16.f32 %rs193, %f356;}

	// end inline asm
	// begin inline asm
	{  cvt.f32.f16 %f357, %rs194;}

	// end inline asm
	mul.f32 	%f358, %f380, %f357;
	// begin inline asm
	{  cvt.rn.f16.f32 %rs195, %f358;}

	// end inline asm
	// begin inline asm
	{  cvt.f32.f16 %f359, %rs196;}

	// end inline asm
	mul.f32 	%f360, %f380, %f359;
	// begin inline asm
	{  cvt.rn.f16.f32 %rs197, %f360;}

	// end inline asm
	// begin inline asm
	{  cvt.f32.f16 %f361, %rs198;}

	// end inline asm
	mul.f32 	%f362, %f380, %f361;
	// begin inline asm
	{  cvt.rn.f16.f32 %rs199, %f362;}

	// end inline asm
	// begin inline asm
	{  cvt.f32.f16 %f363, %rs200;}

	// end inline asm
	mul.f32 	%f364, %f380, %f363;
	// begin inline asm
	{  cvt.rn.f16.f32 %rs201, %f364;}

	// end inline asm
	// begin inline asm
	{  cvt.f32.f16 %f365, %rs202;}

	// end inline asm
	mul.f32 	%f366, %f380, %f365;
	// begin inline asm
	{  cvt.rn.f16.f32 %rs203, %f366;}

	// end inline asm
	// begin inline asm
	{  cvt.f32.f16 %f367, %rs204;}

	// end inline asm
	mul.f32 	%f368, %f380, %f367;
	// begin inline asm
	{  cvt.rn.f16.f32 %rs205, %f368;}

	// end inline asm
	mov.b32 	%r238, {%rs203, %rs205};
	mov.b32 	%r239, {%rs199, %rs201};
	mov.b32 	%r240, {%rs195, %rs197};
	mov.b32 	%r241, {%rs191, %rs193};
	st.shared.v4.b32 	[%r14+112], {%r241, %r240, %r239, %r238};
	@%p36 bra 	$L__BB0_46;
	mov.b32 	%r305, 0;
$L__BB0_43:
	add.s32 	%r244, %r11, %r305;
	shl.b32 	%r245, %r244, 1;
	mov.u32 	%r246, shared_mem;
	add.s32 	%r247, %r246, %r245;
	ld.shared.u16 	%rs206, [%r247+12288];
	// begin inline asm
	{  cvt.f32.f16 %f381, %rs206;}

	// end inline asm
	sub.f32 	%f382, %f381, %f18;
	fma.rn.f32 	%f383, %f382, 0f3BBB989D, 0f3F000000;
	cvt.sat.f32.f32 	%f384, %f383;
	mov.f32 	%f385, 0f4B400001;
	mov.f32 	%f386, 0f437C0000;
	fma.rm.f32 	%f387, %f384, %f386, %f385;
	add.f32 	%f388, %f387, 0fCB40007F;
	neg.f32 	%f389, %f388;
	fma.rn.f32 	%f390, %f382, 0f3FB8AA3B, %f389;
	fma.rn.f32 	%f391, %f382, 0f32A57060, %f390;
	mov.b32 	%r248, %f387;
	shl.b32 	%r249, %r248, 23;
	mov.b32 	%f392, %r249;
	ex2.approx.ftz.f32 	%f393, %f391;
	mul.f32 	%f394, %f393, %f392;
	div.rn.f32 	%f30, %f394, %f29;
	shl.b32 	%r47, %r305, 6;
	mov.b32 	%r306, 0;
$L__BB0_44:
	add.s32 	%r250, %r47, %r306;
	shl.b32 	%r251, %r250, 1;
	mov.u32 	%r252, shared_mem;
	add.s32 	%r253, %r252, %r251;
	ld.shared.u16 	%rs207, [%r253+8192];
	// begin inline asm
	{  cvt.f32.f16 %f395, %rs207;}

	// end inline asm
	shl.b32 	%r254, %r306, 1;
	add.s32 	%r255, %r14, %r254;
	ld.shared.v4.b32 	{%r256, %r257, %r258, %r259}, [%r255];
	mov.b32 	{%rs226, %rs229}, %r259;
	mov.b32 	{%rs220, %rs223}, %r258;
	mov.b32 	{%rs214, %rs217}, %r257;
	mov.b32 	{%rs208, %rs211}, %r256;
	// begin inline asm
	{  cvt.f32.f16 %f396, %rs208;}

	// end inline asm
	fma.rn.f32 	%f397, %f30, %f395, %f396;
	// begin inline asm
	{  cvt.rn.f16.f32 %rs209, %f397;}

	// end inline asm
	st.shared.u16 	[%r255], %rs209;
	ld.shared.u16 	%rs210, [%r253+8194];
	// begin inline asm
	{  cvt.f32.f16 %f398, %rs210;}

	// end inline asm
	// begin inline asm
	{  cvt.f32.f16 %f399, %rs211;}

	// end inline asm
	fma.rn.f32 	%f400, %f30, %f398, %f399;
	// begin inline asm
	{  cvt.rn.f16.f32 %rs212, %f400;}

	// end inline asm
	st.shared.u16 	[%r255+2], %rs212;
	ld.shared.u16 	%rs213, [%r253+8196];
	// begin inline asm
	{  cvt.f32.f16 %f401, %rs213;}

	// end inline asm
	// begin inline asm
	{  cvt.f32.f16 %f402, %rs214;}

	// end inline asm
	fma.rn.f32 	%f403, %f30, %f401, %f402;
	// begin inline asm
	{  cvt.rn.f16.f32 %rs215, %f403;}

	// end inline asm
	st.shared.u16 	[%r255+4], %rs215;
	ld.shared.u16 	%rs216, [%r253+8198];
	// begin inline asm
	{  cvt.f32.f16 %f404, %rs216;}

	// end inline asm
	// begin inline asm
	{  cvt.f32.f16 %f405, %rs217;}

	// end inline asm
	fma.rn.f32 	%f406, %f30, %f404, %f405;
	// begin inline asm
	{  cvt.rn.f16.f32 %rs218, %f406;}

	// end inline asm
	st.shared.u16 	[%r255+6], %rs218;
	ld.shared.u16 	%rs219, [%r253+8200];
	// begin inline asm
	{  cvt.f32.f16 %f407, %rs219;}

	// end inline asm
	// begin inline asm
	{  cvt.f32.f16 %f408, %rs220;}

	// end inline asm
	fma.rn.f32 	%f409, %f30, %f407, %f408;
	// begin inline asm
	{  cvt.rn.f16.f32 %rs221, %f409;}

	// end inline asm
	st.shared.u16 	[%r255+8], %rs221;
	ld.shared.u16 	%rs222, [%r253+8202];
	// begin inline asm
	{  cvt.f32.f16 %f410, %rs222;}

	// end inline asm
	// begin inline asm
	{  cvt.f32.f16 %f411, %rs223;}

	// end inline asm
	fma.rn.f32 	%f412, %f30, %f410, %f411;
	// begin inline asm
	{  cvt.rn.f16.f32 %rs224, %f412;}

	// end inline asm
	st.shared.u16 	[%r255+10], %rs224;
	ld.shared.u16 	%rs225, [%r253+8204];
	// begin inline asm
	{  cvt.f32.f16 %f413, %rs225;}

	// end inline asm
	// begin inline asm
	{  cvt.f32.f16 %f414, %rs226;}

	// end inline asm
	fma.rn.f32 	%f415, %f30, %f413, %f414;
	// begin inline asm
	{  cvt.rn.f16.f32 %rs227, %f415;}

	// end inline asm
	st.shared.u16 	[%r255+12], %rs227;
	ld.shared.u16 	%rs228, [%r253+8206];
	// begin inline asm
	{  cvt.f32.f16 %f416, %rs228;}

	// end inline asm
	// begin inline asm
	{  cvt.f32.f16 %f417, %rs229;}

	// end inline asm
	fma.rn.f32 	%f418, %f30, %f416, %f417;
	// begin inline asm
	{  cvt.rn.f16.f32 %rs230, %f418;}

	// end inline asm
	st.shared.u16 	[%r255+14], %rs230;
	ld.shared.u16 	%rs231, [%r253+8208];
	// begin inline asm
	{  cvt.f32.f16 %f419, %rs231;}

	// end inline asm
	ld.shared.v4.b32 	{%r260, %r261, %r262, %r263}, [%r255+16];
	mov.b32 	{%rs250, %rs253}, %r263;
	mov.b32 	{%rs244, %rs247}, %r262;
	mov.b32 	{%rs238, %rs241}, %r261;
	mov.b32 	{%rs232, %rs235}, %r260;
	// begin inline asm
	{  cvt.f32.f16 %f420, %rs232;}

	// end inline asm
	fma.rn.f32 	%f421, %f30, %f419, %f420;
	// begin inline asm
	{  cvt.rn.f16.f32 %rs233, %f421;}

	// end inline asm
	st.shared.u16 	[%r255+16], %rs233;
	ld.shared.u16 	%rs234, [%r253+8210];
	// begin inline asm
	{  cvt.f32.f16 %f422, %rs234;}

	// end inline asm
	// begin inline asm
	{  cvt.f32.f16 %f423, %rs235;}

	// end inline asm
	fma.rn.f32 	%f424, %f30, %f422, %f423;
	// begin inline asm
	{  cvt.rn.f16.f32 %rs236, %f424;}

	// end inline asm
	st.shared.u16 	[%r255+18], %rs236;
	ld.shared.u16 	%rs237, [%r253+8212];
	// begin inline asm
	{  cvt.f32.f16 %f425, %rs237;}

	// end inline asm
	// begin inline asm
	{  cvt.f32.f16 %f426, %rs238;}

	// end inline asm
	fma.rn.f32 	%f427, %f30, %f425, %f426;
	// begin inline asm
	{  cvt.rn.f16.f32 %rs239, %f427;}

	// end inline asm
	st.shared.u16 	[%r255+20], %rs239;
	ld.shared.u16 	%rs240, [%r253+8214];
	// begin inline asm
	{  cvt.f32.f16 %f428, %rs240;}

	// end inline asm
	// begin inline asm
	{  cvt.f32.f16 %f429, %rs241;}

	// end inline asm
	fma.rn.f32 	%f430, %f30, %f428, %f429;
	// begin inline asm
	{  cvt.rn.f16.f32 %rs242, %f430;}

	// end inline asm
	st.shared.u16 	[%r255+22], %rs242;
	ld.shared.u16 	%rs243, [%r253+8216];
	// begin inline asm
	{  cvt.f32.f16 %f431, %rs243;}

	// end inline asm
	// begin inline asm
	{  cvt.f32.f16 %f432, %rs244;}

	// end inline asm
	fma.rn.f32 	%f433, %f30, %f431, %f432;
	// begin inline asm
	{  cvt.rn.f16.f32 %rs245, %f433;}

	// end inline asm
	st.shared.u16 	[%r255+24], %rs245;
	ld.shared.u16 	%rs246, [%r253+8218];
	// begin inline asm
	{  cvt.f32.f16 %f434, %rs246;}

	// end inline asm
	// begin inline asm
	{  cvt.f32.f16 %f435, %rs247;}

	// end inline asm
	fma.rn.f32 	%f436, %f30, %f434, %f435;
	// begin inline asm
	{  cvt.rn.f16.f32 %rs248, %f436;}

	// end inline asm
	st.shared.u16 	[%r255+26], %rs248;
	ld.shared.u16 	%rs249, [%r253+8220];
	// begin inline asm
	{  cvt.f32.f16 %f437, %rs249;}

	// end inline asm
	// begin inline asm
	{  cvt.f32.f16 %f438, %rs250;}

	// end inline asm
	fma.rn.f32 	%f439, %f30, %f437, %f438;
	// begin inline asm
	{  cvt.rn.f16.f32 %rs251, %f439;}

	// end inline asm
	st.shared.u16 	[%r255+28], %rs251;
	ld.shared.u16 	%rs252, [%r253+8222];
	// begin inline asm
	{  cvt.f32.f16 %f440, %rs252;}

	// end inline asm
	// begin inline asm
	{  cvt.f32.f16 %f441, %rs253;}

	// end inline asm
	fma.rn.f32 	%f442, %f30, %f440, %f441;
	// begin inline asm
	{  cvt.rn.f16.f32 %rs254, %f442;}

	// end inline asm
	st.shared.u16 	[%r255+30], %rs254;
	add.s32 	%r306, %r306, 16;
	setp.ne.s32 	%p37, %r306, 64;
	@%p37 bra 	$L__BB0_44;
	add.s32 	%r305, %r305, 1;
	setp.ne.s32 	%p38, %r305, %r17;
	@%p38 bra 	$L__BB0_43;
$L__BB0_46:
	bar.sync 	0;
	add.s32 	%r294, %r294, 1;
	add.s32 	%r293, %r293, -32;
	setp.ne.s32 	%p39, %r294, %r10;
	@%p39 bra 	$L__BB0_10;
$L__BB0_47:
	@%p7 bra 	$L__BB0_49;
	shl.b32 	%r264, %r6, 6;
	add.s32 	%r265, %r264, %r3;
	cvta.to.global.u64 	%rd21, %rd13;
	mul.wide.u32 	%rd22, %r265, 2;
	add.s64 	%rd23, %rd21, %rd22;
	ld.shared.u16 	%rs255, [%r9+14336];
	st.global.u16 	[%rd23], %rs255;
$L__BB0_49:
	setp.ne.s32 	%p41, %r5, 0;
	@%p41 bra 	$L__BB0_57;
	sub.s32 	%r53, %r71, %r1;
	setp.lt.s32 	%p42, %r53, 1;
	@%p42 bra 	$L__BB0_57;
	min.u32 	%r54, %r53, 32;
	and.b32  	%r55, %r54, 3;
	setp.lt.u32 	%p43, %r53, 4;
	mov.b32 	%r310, 0;
	@%p43 bra 	$L__BB0_54;
	and.b32  	%r310, %r54, 60;
	neg.s32 	%r309, %r310;
	mul.wide.u32 	%rd24, %r1, 4;
	add.s64 	%rd25, %rd24, %rd1;
	add.s64 	%rd29, %rd25, 12;
	mov.u32 	%r268, shared_mem;
	add.s32 	%r308, %r268, 18448;
	mov.u32 	%r307, %r1;
$L__BB0_53:
	ld.shared.v4.f32 	{%f443, %f444, %f445, %f446}, [%r308+-16];
	setp.lt.f32 	%p44, %f444, 0f00800000;
	mul.f32 	%f447, %f444, 0f4B000000;
	selp.f32 	%f448, %f447, %f444, %p44;
	selp.f32 	%f449, 0fC1B80000, 0f00000000, %p44;
	mov.b32 	%r269, %f448;
	add.s32 	%r270, %r269, -1059760811;
	and.b32  	%r271, %r270, -8388608;
	sub.s32 	%r272, %r269, %r271;
	mov.b32 	%f450, %r272;
	cvt.rn.f32.s32 	%f451, %r271;
	fma.rn.f32 	%f452, %f451, 0f34000000, %f449;
	add.f32 	%f453, %f450, 0fBF800000;
	fma.rn.f32 	%f454, %f453, 0fBE055027, 0f3E1039F6;
	fma.rn.f32 	%f455, %f454, %f453, 0fBDF8CDCC;
	fma.rn.f32 	%f456, %f455, %f453, 0f3E0F2955;
	fma.rn.f32 	%f457, %f456, %f453, 0fBE2AD8B9;
	fma.rn.f32 	%f458, %f457, %f453, 0f3E4CED0B;
	fma.rn.f32 	%f459, %f458, %f453, 0fBE7FFF22;
	fma.rn.f32 	%f460, %f459, %f453, 0f3EAAAA78;
	fma.rn.f32 	%f461, %f460, %f453, 0fBF000000;
	mul.f32 	%f462, %f453, %f461;
	fma.rn.f32 	%f463, %f462, %f453, %f453;
	fma.rn.f32 	%f464, %f452, 0f3F317218, %f463;
	setp.gt.u32 	%p45, %r269, 2139095039;
	fma.rn.f32 	%f465, %f448, 0f7F800000, 0f7F800000;
	selp.f32 	%f466, %f465, %f464, %p45;
	setp.eq.f32 	%p46, %f448, 0f00000000;
	selp.f32 	%f467, 0fFF800000, %f466, %p46;
	add.f32 	%f468, %f443, %f467;
	mul.wide.u32 	%rd26, %r307, 4;
	add.s64 	%rd27, %rd1, %rd26;
	st.global.f32 	[%rd27], %f468;
	setp.lt.f32 	%p47, %f446, 0f00800000;
	mul.f32 	%f469, %f446, 0f4B000000;
	selp.f32 	%f470, %f469, %f446, %p47;
	selp.f32 	%f471, 0fC1B80000, 0f00000000, %p47;
	mov.b32 	%r273, %f470;
	add.s32 	%r274, %r273, -1059760811;
	and.b32  	%r275, %r274, -8388608;
	sub.s32 	%r276, %r273, %r275;
	mov.b32 	%f472, %r276;
	cvt.rn.f32.s32 	%f473, %r275;
	fma.rn.f32 	%f474, %f473, 0f34000000, %f471;
	add.f32 	%f475, %f472, 0fBF800000;
	fma.rn.f32 	%f476, %f475, 0fBE055027, 0f3E1039F6;
	fma.rn.f32 	%f477, %f476, %f475, 0fBDF8CDCC;
	fma.rn.f32 	%f478, %f477, %f475, 0f3E0F2955;
	fma.rn.f32 	%f479, %f478, %f475, 0fBE2AD8B9;
	fma.rn.f32 	%f480, %f479, %f475, 0f3E4CED0B;
	fma.rn.f32 	%f481, %f480, %f475, 0fBE7FFF22;
	fma.rn.f32 	%f482, %f481, %f475, 0f3EAAAA78;
	fma.rn.f32 	%f483, %f482, %f475, 0fBF000000;
	mul.f32 	%f484, %f475, %f483;
	fma.rn.f32 	%f485, %f484, %f475, %f475;
	fma.rn.f32 	%f486, %f474, 0f3F317218, %f485;
	setp.gt.u32 	%p48, %r273, 2139095039;
	fma.rn.f32 	%f487, %f470, 0f7F800000, 0f7F800000;
	selp.f32 	%f488, %f487, %f486, %p48;
	setp.eq.f32 	%p49, %f470, 0f00000000;
	selp.f32 	%f489, 0fFF800000, %f488, %p49;
	add.f32 	%f490, %f445, %f489;
	st.global.f32 	[%rd29+-8], %f490;
	ld.shared.v4.f32 	{%f491, %f492, %f493, %f494}, [%r308];
	setp.lt.f32 	%p50, %f492, 0f00800000;
	mul.f32 	%f495, %f492, 0f4B000000;
	selp.f32 	%f496, %f495, %f492, %p50;
	selp.f32 	%f497, 0fC1B80000, 0f00000000, %p50;
	mov.b32 	%r277, %f496;
	add.s32 	%r278, %r277, -1059760811;
	and.b32  	%r279, %r278, -8388608;
	sub.s32 	%r280, %r277, %r279;
	mov.b32 	%f498, %r280;
	cvt.rn.f32.s32 	%f499, %r279;
	fma.rn.f32 	%f500, %f499, 0f34000000, %f497;
	add.f32 	%f501, %f498, 0fBF800000;
	fma.rn.f32 	%f502, %f501, 0fBE055027, 0f3E1039F6;
	fma.rn.f32 	%f503, %f502, %f501, 0fBDF8CDCC;
	fma.rn.f32 	%f504, %f503, %f501, 0f3E0F2955;
	fma.rn.f32 	%f505, %f504, %f501, 0fBE2AD8B9;
	fma.rn.f32 	%f506, %f505, %f501, 0f3E4CED0B;
	fma.rn.f32 	%f507, %f506, %f501, 0fBE7FFF22;
	fma.rn.f32 	%f508, %f507, %f501, 0f3EAAAA78;
	fma.rn.f32 	%f509, %f508, %f501, 0fBF000000;
	mul.f32 	%f510, %f501, %f509;
	fma.rn.f32 	%f511, %f510, %f501, %f501;
	fma.rn.f32 	%f512, %f500, 0f3F317218, %f511;
	setp.gt.u32 	%p51, %r277, 2139095039;
	fma.rn.f32 	%f513, %f496, 0f7F800000, 0f7F800000;
	selp.f32 	%f514, %f513, %f512, %p51;
	setp.eq.f32 	%p52, %f496, 0f00000000;
	selp.f32 	%f515, 0fFF800000, %f514, %p52;
	add.f32 	%f516, %f491, %f515;
	st.global.f32 	[%rd29+-4], %f516;
	setp.lt.f32 	%p53, %f494, 0f00800000;
	mul.f32 	%f517, %f494, 0f4B000000;
	selp.f32 	%f518, %f517, %f494, %p53;
	selp.f32 	%f519, 0fC1B80000, 0f00000000, %p53;
	mov.b32 	%r281, %f518;
	add.s32 	%r282, %r281, -1059760811;
	and.b32  	%r283, %r282, -8388608;
	sub.s32 	%r284, %r281, %r283;
	mov.b32 	%f520, %r284;
	cvt.rn.f32.s32 	%f521, %r283;
	fma.rn.f32 	%f522, %f521, 0f34000000, %f519;
	add.f32 	%f523, %f520, 0fBF800000;
	fma.rn.f32 	%f524, %f523, 0fBE055027, 0f3E1039F6;
	fma.rn.f32 	%f525, %f524, %f523, 0fBDF8CDCC;
	fma.rn.f32 	%f526, %f525, %f523, 0f3E0F2955;
	fma.rn.f32 	%f527, %f526, %f523, 0fBE2AD8B9;
	fma.rn.f32 	%f528, %f527, %f523, 0f3E4CED0B;
	fma.rn.f32 	%f529, %f528, %f523, 0fBE7FFF22;
	fma.rn.f32 	%f530, %f529, %f523, 0f3EAAAA78;
	fma.rn.f32 	%f531, %f530, %f523, 0fBF000000;
	mul.f32 	%f532, %f523, %f531;
	fma.rn.f32 	%f533, %f532, %f523, %f523;
	fma.rn.f32 	%f534, %f522, 0f3F317218, %f533;
	setp.gt.u32 	%p54, %r281, 2139095039;
	fma.rn.f32 	%f535, %f518, 0f7F800000, 0f7F800000;
	selp.f32 	%f536, %f535, %f534, %p54;
	setp.eq.f32 	%p55, %f518, 0f00000000;
	selp.f32 	%f537, 0fFF800000, %f536, %p55;
	add.f32 	%f538, %f493, %f537;
	st.global.f32 	[%rd29], %f538;
	add.s32 	%r309, %r309, 4;
	add.s32 	%r308, %r308, 32;
	add.s64 	%rd29, %rd29, 16;
	add.s32 	%r307, %r307, 4;
	setp.ne.s32 	%p56, %r309, 0;
	@%p56 bra 	$L__BB0_53;
$L__BB0_54:
	setp.eq.s32 	%p57, %r55, 0;
	@%p57 bra 	$L__BB0_57;
	add.s32 	%r285, %r310, %r1;
	mul.wide.u32 	%rd28, %r285, 4;
	add.s64 	%rd30, %rd1, %rd28;
	shl.b32 	%r286, %r310, 3;
	mov.u32 	%r287, shared_mem;
	add.s32 	%r288, %r286, %r287;
	add.s32 	%r312, %r288, 18432;
	neg.s32 	%r311, %r55;
$L__BB0_56:
	.pragma "nounroll";
	ld.shared.v2.f32 	{%f539, %f540}, [%r312];
	setp.lt.f32 	%p58, %f540, 0f00800000;
	mul.f32 	%f541, %f540, 0f4B000000;
	selp.f32 	%f542, %f541, %f540, %p58;
	selp.f32 	%f543, 0fC1B80000, 0f00000000, %p58;
	mov.b32 	%r289, %f542;
	add.s32 	%r290, %r289, -1059760811;
	and.b32  	%r291, %r290, -8388608;
	sub.s32 	%r292, %r289, %r291;
	mov.b32 	%f544, %r292;
	cvt.rn.f32.s32 	%f545, %r291;
	fma.rn.f32 	%f546, %f545, 0f34000000, %f543;
	add.f32 	%f547, %f544, 0fBF800000;
	fma.rn.f32 	%f548, %f547, 0fBE055027, 0f3E1039F6;
	fma.rn.f32 	%f549, %f548, %f547, 0fBDF8CDCC;
	fma.rn.f32 	%f550, %f549, %f547, 0f3E0F2955;
	fma.rn.f32 	%f551, %f550, %f547, 0fBE2AD8B9;
	fma.rn.f32 	%f552, %f551, %f547, 0f3E4CED0B;
	fma.rn.f32 	%f553, %f552, %f547, 0fBE7FFF22;
	fma.rn.f32 	%f554, %f553, %f547, 0f3EAAAA78;
	fma.rn.f32 	%f555, %f554, %f547, 0fBF000000;
	mul.f32 	%f556, %f547, %f555;
	fma.rn.f32 	%f557, %f556, %f547, %f547;
	fma.rn.f32 	%f558, %f546, 0f3F317218, %f557;
	setp.gt.u32 	%p59, %r289, 2139095039;
	fma.rn.f32 	%f559, %f542, 0f7F800000, 0f7F800000;
	selp.f32 	%f560, %f559, %f558, %p59;
	setp.eq.f32 	%p60, %f542, 0f00000000;
	selp.f32 	%f561, 0fFF800000, %f560, %p60;
	add.f32 	%f562, %f539, %f561;
	st.global.f32 	[%rd30], %f562;
	add.s64 	%rd30, %rd30, 4;
	add.s32 	%r312, %r312, 8;
	add.s32 	%r311, %r311, 1;
	setp.ne.s32 	%p61, %r311, 0;
	@%p61 bra 	$L__BB0_56;
$L__BB0_57:
	ret;
$L__BB0_58:
	shl.b32 	%r96, %r21, 6;
	add.s32 	%r97, %r96, %r3;
	mul.wide.u32 	%rd18, %r97, 2;
	add.s64 	%rd19, %rd2, %rd18;
	ld.global.nc.u16 	%rs5, [%rd19];
	st.shared.u16 	[%r9+4096], %rs5;
	add.s64 	%rd20, %rd3, %rd18;
	ld.global.nc.u16 	%rs6, [%rd20];
	st.shared.u16 	[%r9+8192], %rs6;
	bra.uni 	$L__BB0_13;

}


// ===== COMPILED SASS (sm_100) =====

	.target	sm_100

	.elftype	@"ET_EXEC"


//--------------------- .note.nv.tkinfo           --------------------------
	.section	.note.nv.tkinfo,"",@"SHT_NOTE"
	.sectionflags	@"SHF_NOTE_NV_TKINFO"
	.tkinfo
        /*0018*/ 	.word	0x00000002
        /*0030*/ 	.string	""
        /*0030*/ 	.string	"ptxas"
        /*0030*/ 	.string	"Cuda compilation tools, release 13.0, V13.0.88"
        /*0030*/ 	.string	"Build cuda_13.0.r13.0/compiler.36424714_0"
        /*0030*/ 	.string	"-arch sm_100 -m 64 "



//--------------------- .note.nv.cuinfo           --------------------------
	.section	.note.nv.cuinfo,"",@"SHT_NOTE"
	.sectionflags	@"SHF_NOTE_NV_CUINFO"
        /*0018*/ 	.short	0x0002
        /*001a*/ 	.short	0x0064
        /*001c*/ 	.short	0x0082
	.zero		2


//--------------------- .nv.info                  --------------------------
	.section	.nv.info,"",@"SHT_CUDA_INFO"
	.align	4


	//----- nvinfo : EIATTR_REGCOUNT
	.align		4
        /*0000*/ 	.byte	0x04, 0x2f
        /*0002*/ 	.short	(.L_1 - .L_0)
	.align		4
.L_0:
        /*0004*/ 	.word	index@(_Z22flash_attention_kernelP6__halfS0_S0_S0_Pfif)
        /*0008*/ 	.word	0x00000026


	//----- nvinfo : EIATTR_FRAME_SIZE
	.align		4
.L_1:
        /*000c*/ 	.byte	0x04, 0x11
        /*000e*/ 	.short	(.L_3 - .L_2)
	.align		4
.L_2:
        /*0010*/ 	.word	index@($__internal_0_$__cuda_sm3x_div_rn_noftz_f32_slowpath)
        /*0014*/ 	.word	0x00000000


	//----- nvinfo : EIATTR_FRAME_SIZE
	.align		4
.L_3:
        /*0018*/ 	.byte	0x04, 0x11
        /*001a*/ 	.short	(.L_5 - .L_4)
	.align		4
.L_4:
        /*001c*/ 	.word	index@(_Z22flash_attention_kernelP6__halfS0_S0_S0_Pfif)
        /*0020*/ 	.word	0x00000000


	//----- nvinfo : EIATTR_MIN_STACK_SIZE
	.align		4
.L_5:
        /*0024*/ 	.byte	0x04, 0x12
        /*0026*/ 	.short	(.L_7 - .L_6)
	.align		4
.L_6:
        /*0028*/ 	.word	index@(_Z22flash_attention_kernelP6__halfS0_S0_S0_Pfif)
        /*002c*/ 	.word	0x00000000
.L_7:


//--------------------- .nv.compat                --------------------------
	.section	.nv.compat,"",@"SHT_CUDA_COMPAT_INFO"
	.align	4
        /*0000*/ 	.byte	0x02, 0x09, 0x00, 0x00, 0x02, 0x02, 0x01, 0x00, 0x02, 0x05, 0x05, 0x00, 0x03, 0x07, 0x01, 0x01
        /*0010*/ 	.byte	0x02, 0x03, 0x00, 0x00, 0x02, 0x06, 0x01, 0x00, 0x04, 0x0b, 0x08, 0x00, 0x01, 0x00, 0x00, 0x00
        /*0020*/ 	.byte	0x00, 0x00, 0x00, 0x00


//--------------------- .nv.info._Z22flash_attention_kernelP6__halfS0_S0_S0_Pfif --------------------------
	.section	.nv.info._Z22flash_attention_kernelP6__halfS0_S0_S0_Pfif,"",@"SHT_CUDA_INFO"
	.sectionflags	@""
	.align	4


	//----- nvinfo : EIATTR_CUDA_API_VERSION
	.align		4
        /*0000*/ 	.byte	0x04, 0x37
        /*0002*/ 	.short	(.L_9 - .L_8)
.L_8:
        /*0004*/ 	.word	0x00000082


	//----- nvinfo : EIATTR_KPARAM_INFO
	.align		4
.L_9:
        /*0008*/ 	.byte	0x04, 0x17
        /*000a*/ 	.short	(.L_11 - .L_10)
.L_10:
        /*000c*/ 	.word	0x00000000
        /*0010*/ 	.short	0x0006
        /*0012*/ 	.short	0x002c
        /*0014*/ 	.byte	0x00, 0xf0, 0x11, 0x00


	//----- nvinfo : EIATTR_KPARAM_INFO
	.align		4
.L_11:
        /*0018*/ 	.byte	0x04, 0x17
        /*001a*/ 	.short	(.L_13 - .L_12)
.L_12:
        /*001c*/ 	.word	0x00000000
        /*0020*/ 	.short	0x0005
        /*0022*/ 	.short	0x0028
        /*0024*/ 	.byte	0x00, 0xf0, 0x11, 0x00


	//----- nvinfo : EIATTR_KPARAM_INFO
	.align		4
.L_13:
        /*0028*/ 	.byte	0x04, 0x17
        /*002a*/ 	.short	(.L_15 - .L_14)
.L_14:
        /*002c*/ 	.word	0x00000000
        /*0030*/ 	.short	0x0004
        /*0032*/ 	.short	0x0020
        /*0034*/ 	.byte	0x00, 0xf5, 0x21, 0x00


	//----- nvinfo : EIATTR_KPARAM_INFO
	.align		4
.L_15:
        /*0038*/ 	.byte	0x04, 0x17
        /*003a*/ 	.short	(.L_17 - .L_16)
.L_16:
        /*003c*/ 	.word	0x00000000
        /*0040*/ 	.short	0x0003
        /*0042*/ 	.short	0x0018
        /*0044*/ 	.byte	0x00, 0xf5, 0x21, 0x00


	//----- nvinfo : EIATTR_KPARAM_INFO
	.align		4
.L_17:
        /*0048*/ 	.byte	0x04, 0x17
        /*004a*/ 	.short	(.L_19 - .L_18)
.L_18:
        /*004c*/ 	.word	0x00000000
        /*0050*/ 	.short	0x0002
        /*0052*/ 	.short	0x0010
        /*0054*/ 	.byte	0x00, 0xf5, 0x21, 0x00


	//----- nvinfo : EIATTR_KPARAM_INFO
	.align		4
.L_19:
        /*0058*/ 	.byte	0x04, 0x17
        /*005a*/ 	.short	(.L_21 - .L_20)
.L_20:
        /*005c*/ 	.word	0x00000000
        /*0060*/ 	.short	0x0001
        /*0062*/ 	.short	0x0008
        /*0064*/ 	.byte	0x00, 0xf5, 0x21, 0x00


	//----- nvinfo : EIATTR_KPARAM_INFO
	.align		4
.L_21:
        /*0068*/ 	.byte	0x04, 0x17
        /*006a*/ 	.short	(.L_23 - .L_22)
.L_22:
        /*006c*/ 	.word	0x00000000
        /*0070*/ 	.short	0x0000
        /*0072*/ 	.short	0x0000
        /*0074*/ 	.byte	0x00, 0xf5, 0x21, 0x00


	//----- nvinfo : EIATTR_SPARSE_MMA_MASK
	.align		4
.L_23:
        /*0078*/ 	.byte	0x03, 0x50
        /*007a*/ 	.short	0x0000


	//----- nvinfo : EIATTR_MAXREG_COUNT
	.align		4
        /*007c*/ 	.byte	0x03, 0x1b
        /*007e*/ 	.short	0x00ff


	//----- nvinfo : EIATTR_NUM_BARRIERS
	.align		4
        /*0080*/ 	.byte	0x02, 0x4c
        /*0082*/ 	.byte	0x01
	.zero		1


	//----- nvinfo : EIATTR_MERCURY_ISA_VERSION
	.align		4
        /*0084*/ 	.byte	0x03, 0x5f
        /*0086*/ 	.short	0x0101


	//----- nvinfo : EIATTR_VRC_CTA_INIT_COUNT
	.align		4
        /*0088*/ 	.byte	0x02, 0x4a
	.zero		1
	.zero		1


	//----- nvinfo : EIATTR_EXIT_INSTR_OFFSETS
	.align		4
        /*008c*/ 	.byte	0x04, 0x1c
        /*008e*/ 	.short	(.L_25 - .L_24)


	//   ....[0]....
.L_24:
        /*0090*/ 	.word	0x00003aa0


	//   ....[1]....
        /*0094*/ 	.word	0x00003ae0


	//   ....[2]....
        /*0098*/ 	.word	0x00004360


	//   ....[3]....
        /*009c*/ 	.word	0x00004650


	//----- nvinfo : EIATTR_CRS_STACK_SIZE
	.align		4
.L_25:
        /*00a0*/ 	.byte	0x04, 0x1e
        /*00a2*/ 	.short	(.L_27 - .L_26)
.L_26:
        /*00a4*/ 	.word	0x00000000


	//----- nvinfo : EIATTR_CBANK_PARAM_SIZE
	.align		4
.L_27:
        /*00a8*/ 	.byte	0x03, 0x19
        /*00aa*/ 	.short	0x0030


	//----- nvinfo : EIATTR_PARAM_CBANK
	.align		4
        /*00ac*/ 	.byte	0x04, 0x0a
        /*00ae*/ 	.short	(.L_29 - .L_28)
	.align		4
.L_28:
        /*00b0*/ 	.word	index@(.nv.constant0._Z22flash_attention_kernelP6__halfS0_S0_S0_Pfif)
        /*00b4*/ 	.short	0x0380
        /*00b6*/ 	.short	0x0030


	//----- nvinfo : EIATTR_SW_WAR
	.align		4
.L_29:
        /*00b8*/ 	.byte	0x04, 0x36
        /*00ba*/ 	.short	(.L_31 - .L_30)
.L_30:
        /*00bc*/ 	.word	0x00000008
.L_31:


//--------------------- .nv.callgraph             --------------------------
	.section	.nv.callgraph,"",@"SHT_CUDA_CALLGRAPH"
	.align	4
	.sectionentsize	8
	.align		4
        /*0000*/ 	.word	0x00000000
	.align		4
        /*0004*/ 	.word	0xffffffff
	.align		4
        /*0008*/ 	.word	0x00000000
	.align		4
        /*000c*/ 	.word	0xfffffffe
	.align		4
        /*0010*/ 	.word	0x00000000
	.align		4
        /*0014*/ 	.word	0xfffffffd
	.align		4
        /*0018*/ 	.word	0x00000000
	.align		4
        /*001c*/ 	.word	0xfffffffc


//--------------------- .text._Z22flash_attention_kernelP6__halfS0_S0_S0_Pfif --------------------------
	.section	.text._Z22flash_attention_kernelP6__halfS0_S0_S0_Pfif,"ax",@progbits
	.align	128
        .global         _Z22flash_attention_kernelP6__halfS0_S0_S0_Pfif
        .type           _Z22flash_attention_kernelP6__halfS0_S0_S0_Pfif,@function
        .size           _Z22flash_attention_kernelP6__halfS0_S0_S0_Pfif,(.L_x_40 - _Z22flash_attention_kernelP6__halfS0_S0_S0_Pfif)
        .other          _Z22flash_attention_kernelP6__halfS0_S0_S0_Pfif,@"STO_CUDA_ENTRY STV_DEFAULT"
_Z22flash_attention_kernelP6__halfS0_S0_S0_Pfif:
.text._Z22flash_attention_kernelP6__halfS0_S0_S0_Pfif:
[----:B------:R-:W-:Y:S01]  /*0000*/  LDC R1, c[0x0][0x37c] ;  /* 0x0000df00ff017b82 */ /* 0x000fe20000000800 */
[----:B------:R-:W0:Y:S01]  /*0010*/  S2R R3, SR_CTAID.X ;  /* 0x0000000000037919 */ /* 0x000e220000002500 */
[----:B------:R-:W1:Y:S01]  /*0020*/  LDCU UR9, c[0x0][0x3a8] ;  /* 0x00007500ff0977ac */ /* 0x000e620008000800 */
[----:B------:R-:W2:Y:S01]  /*0030*/  S2R R33, SR_TID.Y ;  /* 0x0000000000217919 */ /* 0x000ea20000002200 */
[----:B------:R-:W3:Y:S01]  /*0040*/  LDCU.64 UR10, c[0x0][0x358] ;  /* 0x00006b00ff0a77ac */ /* 0x000ee20008000a00 */
[----:B------:R-:W4:Y:S01]  /*0050*/  S2R R0, SR_TID.X ;  /* 0x0000000000007919 */ /* 0x000f220000002100 */
[----:B0-----:R-:W-:Y:S02]  /*0060*/  SHF.L.U32 R3, R3, 0x5, RZ ;  /* 0x0000000503037819 */ /* 0x001fe400000006ff */
[----:B--2---:R-:W-:Y:S02]  /*0070*/  ISETP.GE.U32.AND P0, PT, R33, 0x40, PT ;  /* 0x000000402100780c */ /* 0x004fe40003f06070 */
[----:B----4-:R-:W-:-:S04]  /*0080*/  IADD3 R2, PT, PT, R3, R0, RZ ;  /* 0x0000000003027210 */ /* 0x010fc80007ffe0ff */
[----:B-1----:R-:W-:-:S13]  /*0090*/  ISETP.LT.AND P0, PT, R2, UR9, !P0 ;  /* 0x0000000902007c0c */ /* 0x002fda000c701270 */
[----:B------:R-:W0:Y:S01]  /*00a0*/  @P0 LDC.64 R4, c[0x0][0x380] ;  /* 0x0000e000ff040b82 */ /* 0x000e220000000a00 */
[----:B------:R-:W-:-:S05]  /*00b0*/  @P0 LEA R7, R2, R33, 0x6 ;  /* 0x0000002102070211 */ /* 0x000fca00078e30ff */
[----:B0-----:R-:W-:-:S05]  /*00c0*/  @P0 IMAD.WIDE.U32 R4, R7, 0x2, R4 ;  /* 0x0000000207040825 */ /* 0x001fca00078e0004 */
[----:B---3--:R0:W5:Y:S01]  /*00d0*/  @P0 LDG.E.U16.CONSTANT R32, desc[UR10][R4.64] ;  /* 0x0000000a04200981 */ /* 0x008162000c1e9500 */
[----:B------:R-:W1:Y:S01]  /*00e0*/  LDCU UR4, c[0x0][0x364] ;  /* 0x00006c80ff0477ac */ /* 0x000e620008000800 */
[----:B------:R-:W-:Y:S01]  /*00f0*/  BSSY.RECONVERGENT B0, `(.L_x_0) ;  /* 0x000003b000007945 */ /* 0x000fe20003800200 */
[----:B-1----:R-:W-:-:S05]  /*0100*/  IMAD R2, R0, UR4, R33 ;  /* 0x0000000400027c24 */ /* 0x002fca000f8e0221 */
[----:B------:R-:W-:-:S13]  /*0110*/  ISETP.GT.U32.AND P2, PT, R2, 0x7ff, PT ;  /* 0x000007ff0200780c */ /* 0x000fda0003f44070 */
[----:B------:R-:W1:Y:S01]  /*0120*/  @!P2 S2R R7, SR_CgaCtaId ;  /* 0x000000000007a919 */ /* 0x000e620000008800 */
[----:B------:R-:W-:Y:S02]  /*0130*/  @!P2 MOV R6, 0x400 ;  /* 0x000004000006a802 */ /* 0x000fe40000000f00 */
[----:B------:R-:W-:Y:S02]  /*0140*/  @!P2 SHF.L.U32 R2, R2, 0x1, RZ ;  /* 0x000000010202a819 */ /* 0x000fe400000006ff */
[----:B-1----:R-:W-:Y:S02]  /*0150*/  @!P2 LEA R7, R7, R6, 0x18 ;  /* 0x000000060707a211 */ /* 0x002fe400078ec0ff */
[----:B------:R-:W-:Y:S02]  /*0160*/  @!P2 LOP3.LUT R6, R2, 0xffe, RZ, 0xc0, !PT ;  /* 0x00000ffe0206a812 */ /* 0x000fe400078ec0ff */
[----:B------:R-:W-:Y:S02]  /*0170*/  LOP3.LUT P1, R2, R0, RZ, R33, 0xfa, !PT ;  /* 0x000000ff00027212 */ /* 0x000fe4000782fa21 */
[----:B------:R-:W-:-:S05]  /*0180*/  @!P2 IADD3 R6, PT, PT, R6, R7, RZ ;  /* 0x000000070606a210 */ /* 0x000fca0007ffe0ff */
[----:B------:R0:W-:Y:S06]  /*0190*/  @!P2 STS.U16 [R6+0x3800], RZ ;  /* 0x003800ff0600a388 */ /* 0x0001ec0000000400 */
[----:B------:R-:W-:Y:S05]  /*01a0*/  @P1 BRA `(.L_x_1) ;  /* 0x0000000000bc1947 */ /* 0x000fea0003800000 */
[----:B------:R-:W1:Y:S01]  /*01b0*/  S2UR UR5, SR_CgaCtaId ;  /* 0x00000000000579c3 */ /* 0x000e620000008800 */
[----:B------:R-:W-:Y:S01]  /*01c0*/  UMOV UR4, 0x400 ;  /* 0x0000040000047882 */ /* 0x000fe20000000000 */
[----:B------:R-:W-:Y:S01]  /*01d0*/  HFMA2 R17, -RZ, RZ, 0, 0 ;  /* 0x00000000ff117431 */ /* 0x000fe200000001ff */
[----:B------:R-:W-:Y:S01]  /*01e0*/  MOV R16, 0xff800000 ;  /* 0xff80000000107802 */ /* 0x000fe20000000f00 */
[----:B0-----:R-:W-:Y:S01]  /*01f0*/  HFMA2 R5, -RZ, RZ, 0, 0 ;  /* 0x00000000ff057431 */ /* 0x001fe200000001ff */
[----:B------:R-:W-:Y:S01]  /*0200*/  MOV R18, 0xff800000 ;  /* 0xff80000000127802 */ /* 0x000fe20000000f00 */
[----:B------:R-:W-:Y:S01]  /*0210*/  HFMA2 R7, -RZ, RZ, 0, 0 ;  /* 0x00000000ff077431 */ /* 0x000fe200000001ff */
[----:B------:R-:W-:Y:S01]  /*0220*/  MOV R19, RZ ;  /* 0x000000ff00137202 */ /* 0x000fe20000000f00 */
[----:B------:R-:W-:Y:S01]  /*0230*/  HFMA2 R9, -RZ, RZ, 0, 0 ;  /* 0x00000000ff097431 */ /* 0x000fe200000001ff */
[----:B------:R-:W-:Y:S01]  /*0240*/  MOV R4, 0xff800000 ;  /* 0xff80000000047802 */ /* 0x000fe20000000f00 */
        /* <DEDUP_REMOVED lines=14> */
[----:B-1----:R-:W-:Y:S01]  /*0330*/  ULEA UR4, UR5, UR4, 0x18 ;  /* 0x0000000405047291 */ /* 0x002fe2000f8ec0ff */
[----:B------:R-:W-:Y:S01]  /*0340*/  HFMA2 R29, -RZ, RZ, 0, 0 ;  /* 0x00000000ff1d7431 */ /* 0x000fe200000001ff */
[----:B------:R-:W-:Y:S01]  /*0350*/  MOV R24, 0xff800000 ;  /* 0xff80000000187802 */ /* 0x000fe20000000f00 */
[----:B------:R-:W-:Y:S01]  /*0360*/  HFMA2 R31, -RZ, RZ, 0, 0 ;  /* 0x00000000ff1f7431 */ /* 0x000fe200000001ff */
[----:B------:R-:W-:-:S02]  /*0370*/  MOV R26, 0xff800000 ;  /* 0xff800000001a7802 */ /* 0x000fc40000000f00 */
[----:B------:R-:W-:Y:S02]  /*0380*/  MOV R28, 0xff800000 ;  /* 0xff800000001c7802 */ /* 0x000fe40000000f00 */
[----:B------:R-:W-:Y:S01]  /*0390*/  MOV R30, 0xff800000 ;  /* 0xff800000001e7802 */ /* 0x000fe20000000f00 */
[----:B------:R1:W-:Y:S04]  /*03a0*/  STS.128 [UR4+0x4800], R16 ;  /* 0x00480010ff007988 */ /* 0x0003e80008000c04 */
        /* <DEDUP_REMOVED lines=14> */
[----:B------:R1:W-:Y:S02]  /*0490*/  STS.128 [UR4+0x48f0], R12 ;  /* 0x0048f00cff007988 */ /* 0x0003e40008000c04 */
.L_x_1:
[----:B------:R-:W-:Y:S05]  /*04a0*/  BSYNC.RECONVERGENT B0 ;  /* 0x0000000000007941 */ /* 0x000fea0003800200 */
.L_x_0:
[----:B------:R-:W2:Y:S08]  /*04b0*/  S2UR UR5, SR_CgaCtaId ;  /* 0x00000000000579c3 */ /* 0x000eb00000008800 */
[----:B------:R-:W-:Y:S01]  /*04c0*/  BAR.SYNC.DEFER_BLOCKING 0x0 ;  /* 0x0000000000007b1d */ /* 0x000fe20000010000 */
[----:B-1----:R-:W-:-:S05]  /*04d0*/  LEA R27, R0, R33, 0x6 ;  /* 0x00000021001b7211 */ /* 0x002fca00078e30ff */
[----:B------:R-:W-:Y:S01]  /*04e0*/  UMOV UR4, 0x400 ;  /* 0x0000040000047882 */ /* 0x000fe20000000000 */
[----:B------:R-:W-:Y:S01]  /*04f0*/  BSSY.RECONVERGENT B0, `(.L_x_2) ;  /* 0x0000007000007945 */ /* 0x000fe20003800200 */
[----:B--2---:R-:W-:-:S06]  /*0500*/  ULEA UR7, UR5, UR4, 0x18 ;  /* 0x0000000405077291 */ /* 0x004fcc000f8ec0ff */
[----:B------:R-:W-:-:S05]  /*0510*/  LEA R27, R27, UR7, 0x1 ;  /* 0x000000071b1b7c11 */ /* 0x000fca000f8e08ff */
[----:B-----5:R1:W-:Y:S01]  /*0520*/  @P0 STS.U16 [R27], R32 ;  /* 0x000000201b000388 */ /* 0x0203e20000000400 */
[----:B------:R-:W-:Y:S05]  /*0530*/  @P0 BRA `(.L_x_3) ;  /* 0x0000000000080947 */ /* 0x000fea0003800000 */
[----:B------:R-:W-:-:S13]  /*0540*/  ISETP.GT.U32.AND P1, PT, R33, 0x3f, PT ;  /* 0x0000003f2100780c */ /* 0x000fda0003f24070 */
[----:B------:R2:W-:Y:S02]  /*0550*/  @!P1 STS.U16 [R27], RZ ;  /* 0x000000ff1b009388 */ /* 0x0005e40000000400 */
.L_x_3:
[----:B------:R-:W-:Y:S05]  /*0560*/  BSYNC.RECONVERGENT B0 ;  /* 0x0000000000007941 */ /* 0x000fea0003800200 */
.L_x_2:
[----:B------:R-:W-:Y:S01]  /*0570*/  BAR.SYNC.DEFER_BLOCKING 0x0 ;  /* 0x0000000000007b1d */ /* 0x000fe20000010000 */
[----:B------:R-:W-:-:S09]  /*0580*/  UISETP.GE.AND UP0, UPT, UR9, 0x1, UPT ;  /* 0x000000010900788c */ /* 0x000fd2000bf06270 */
[----:B------:R-:W-:Y:S05]  /*0590*/  BRA.U !UP0, `(.L_x_4) ;  /* 0x00000035081c7547 */ /* 0x000fea000b800000 */
[----:B------:R-:W3:Y:S01]  /*05a0*/  LDCU UR5, c[0x0][0x3a8] ;  /* 0x00007500ff0577ac */ /* 0x000ee20008000800 */
[C---:B------:R-:W-:Y:S02]  /*05b0*/  ISETP.GE.U32.AND P1, PT, R0.reuse, 0x20, PT ;  /* 0x000000200000780c */ /* 0x040fe40003f26070 */
[C---:B------:R-:W-:Y:S01]  /*05c0*/  LEA R26, R0.reuse, UR7, 0x3 ;  /* 0x00000007001a7c11 */ /* 0x040fe2000f8e18ff */
[----:B------:R-:W-:Y:S01]  /*05d0*/  UIADD3 UR4, UPT, UPT, UR9, 0x1f, URZ ;  /* 0x0000001f09047890 */ /* 0x000fe2000fffe0ff */
[----:B------:R-:W-:Y:S02]  /*05e0*/  ISETP.EQ.AND P1, PT, R33, RZ, !P1 ;  /* 0x000000ff2100720c */ /* 0x000fe40004f22270 */
[----:B------:R-:W-:Y:S01]  /*05f0*/  LEA R25, R0, UR7, 0x7 ;  /* 0x0000000700197c11 */ /* 0x000fe2000f8e38ff */
[----:B------:R-:W-:-:S03]  /*0600*/  USHF.R.U32.HI UR6, URZ, 0x5, UR4 ;  /* 0x00000005ff067899 */ /* 0x000fc60008011604 */
[----:B------:R-:W-:Y:S01]  /*0610*/  UMOV UR4, URZ ;  /* 0x000000ff00047c82 */ /* 0x000fe20008000000 */
[----:B---3--:R-:W-:-:S08]  /*0620*/  MOV R24, UR5 ;  /* 0x0000000500187c02 */ /* 0x008fd00008000f00 */
.L_x_24:
[----:B---34-:R-:W3:Y:S01]  /*0630*/  S2R R21, SR_TID.Y ;  /* 0x0000000000157919 */ /* 0x018ee20000002200 */
[----:B------:R-:W4:Y:S01]  /*0640*/  LDCU UR14, c[0x0][0x3a8] ;  /* 0x00007500ff0e77ac */ /* 0x000f220008000800 */
[----:B------:R-:W-:-:S06]  /*0650*/  USHF.L.U32 UR13, UR4, 0x5, URZ ;  /* 0x00000005040d7899 */ /* 0x000fcc00080006ff */
[----:B-1----:R-:W-:Y:S02]  /*0660*/  IADD3 R8, PT, PT, R0, UR13, RZ ;  /* 0x0000000d00087c10 */ /* 0x002fe4000fffe0ff */
[----:B---3--:R-:W-:-:S04]  /*0670*/  ISETP.GE.U32.AND P4, PT, R21, 0x40, PT ;  /* 0x000000401500780c */ /* 0x008fc80003f86070 */
[----:B----4-:R-:W-:-:S13]  /*0680*/  ISETP.LT.AND P2, PT, R8, UR14, !P4 ;  /* 0x0000000e08007c0c */ /* 0x010fda000e741270 */
[----:B0-----:R-:W0:Y:S01]  /*0690*/  @P2 LDC.64 R4, c[0x0][0x388] ;  /* 0x0000e200ff042b82 */ /* 0x001e220000000a00 */
[----:B------:R-:W-:-:S07]  /*06a0*/  @P2 LEA R9, R8, R21, 0x6 ;  /* 0x0000001508092211 */ /* 0x000fce00078e30ff */
[----:B------:R-:W3:Y:S01]  /*06b0*/  @P2 LDC.64 R6, c[0x0][0x390] ;  /* 0x0000e400ff062b82 */ /* 0x000ee20000000a00 */
[----:B0-----:R-:W-:-:S06]  /*06c0*/  @P2 IMAD.WIDE.U32 R4, R9, 0x2, R4 ;  /* 0x0000000209042825 */ /* 0x001fcc00078e0004 */
[----:B------:R-:W4:Y:S01]  /*06d0*/  @P2 LDG.E.U16.CONSTANT R4, desc[UR10][R4.64] ;  /* 0x0000000a04042981 */ /* 0x000f22000c1e9500 */
[----:B---3--:R-:W-:-:S06]  /*06e0*/  @P2 IMAD.WIDE.U32 R6, R9, 0x2, R6 ;  /* 0x0000000209062825 */ /* 0x008fcc00078e0006 */
[----:B------:R-:W3:Y:S01]  /*06f0*/  @P2 LDG.E.U16.CONSTANT R6, desc[UR10][R6.64] ;  /* 0x0000000a06062981 */ /* 0x000ee2000c1e9500 */
[----:B------:R-:W-:Y:S01]  /*0700*/  ISETP.LT.AND P5, PT, R8, UR14, PT ;  /* 0x0000000e08007c0c */ /* 0x000fe2000bfa1270 */
[----:B------:R-:W-:Y:S01]  /*0710*/  BSSY.RECONVERGENT B0, `(.L_x_5) ;  /* 0x0000007000007945 */ /* 0x000fe20003800200 */
[----:B------:R-:W-:Y:S01]  /*0720*/  LOP3.LUT P3, RZ, R2, 0x3e0, RZ, 0xc0, !PT ;  /* 0x000003e002ff7812 */ /* 0x000fe2000786c0ff */
[----:B----4-:R0:W-:Y:S04]  /*0730*/  @P2 STS.U16 [R27+0x1000], R4 ;  /* 0x001000041b002388 */ /* 0x0101e80000000400 */
[----:B---3--:R0:W-:Y:S06]  /*0740*/  @P2 STS.U16 [R27+0x2000], R6 ;  /* 0x002000061b002388 */ /* 0x0081ec0000000400 */
[----:B------:R-:W-:Y:S05]  /*0750*/  @!P4 BRA P5, `(.L_x_6) ;  /* 0x000000000008c947 */ /* 0x000fea0002800000 */
[----:B------:R3:W-:Y:S04]  /*0760*/  @!P4 STS.U16 [R27+0x1000], RZ ;  /* 0x001000ff1b00c388 */ /* 0x0007e80000000400 */
[----:B------:R3:W-:Y:S02]  /*0770*/  @!P4 STS.U16 [R27+0x2000], RZ ;  /* 0x002000ff1b00c388 */ /* 0x0007e40000000400 */
.L_x_6:
[----:B------:R-:W-:Y:S05]  /*0780*/  BSYNC.RECONVERGENT B0 ;  /* 0x0000000000007941 */ /* 0x000fea0003800200 */
.L_x_5:
[----:B------:R-:W-:Y:S06]  /*0790*/  BAR.SYNC.DEFER_BLOCKING 0x0 ;  /* 0x0000000000007b1d */ /* 0x000fec0000010000 */
[----:B------:R-:W-:Y:S04]  /*07a0*/  BSSY.RECONVERGENT B0, `(.L_x_7) ;  /* 0x00000e0000007945 */ /* 0x000fe80003800200 */
[----:B------:R-:W-:Y:S05]  /*07b0*/  @P3 BRA `(.L_x_8) ;  /* 0x0000000c00783947 */ /* 0x000fea0003800000 */
[----:B------:R-:W4:Y:S01]  /*07c0*/  S2UR UR8, SR_CgaCtaId ;  /* 0x00000000000879c3 */ /* 0x000f220000008800 */
[----:B------:R-:W-:Y:S01]  /*07d0*/  UMOV UR5, 0x400 ;  /* 0x0000040000057882 */ /* 0x000fe20000000000 */
[----:B------:R-:W5:Y:S01]  /*07e0*/  LDCU UR12, c[0x0][0x3ac] ;  /* 0x00007580ff0c77ac */ /* 0x000f620008000800 */
[----:B----4-:R-:W-:-:S06]  /*07f0*/  ULEA UR5, UR8, UR5, 0x18 ;  /* 0x0000000508057291 */ /* 0x010fcc000f8ec0ff */
[C---:B------:R-:W-:Y:S02]  /*0800*/  LEA R25, R0.reuse, UR5, 0x7 ;  /* 0x0000000500197c11 */ /* 0x040fe4000f8e38ff */
[----:B------:R-:W-:Y:S01]  /*0810*/  LEA R20, R21, UR5, 0x7 ;  /* 0x0000000515147c11 */ /* 0x000fe2000f8e38ff */
[----:B------:R-:W-:Y:S01]  /*0820*/  UMOV UR5, 0x400 ;  /* 0x0000040000057882 */ /* 0x000fe20000000000 */
[----:B------:R-:W-:Y:S01]  /*0830*/  LEA R21, R0, R21, 0x6 ;  /* 0x0000001500157211 */ /* 0x000fe200078e30ff */
[----:B------:R-:W0:Y:S01]  /*0840*/  LDS.128 R12, [R25] ;  /* 0x00000000190c7984 */ /* 0x000e220000000c00 */
[----:B------:R-:W-:-:S03]  /*0850*/  ULEA UR5, UR8, UR5, 0x18 ;  /* 0x0000000508057291 */ /* 0x000fc6000f8ec0ff */
[----:B------:R-:W4:Y:S01]  /*0860*/  LDS.128 R16, [R20+0x1000] ;  /* 0x0010000014107984 */ /* 0x000f220000000c00 */
[----:B------:R-:W-:-:S03]  /*0870*/  IMAD R21, R0, -0x20, R21 ;  /* 0xffffffe000157824 */ /* 0x000fc600078e0215 */
[----:B------:R-:W1:Y:S02]  /*0880*/  LDS.128 R8, [R25+0x10] ;  /* 0x0000100019087984 */ /* 0x000e640000000c00 */
[----:B------:R-:W-:Y:S01]  /*0890*/  LEA R21, R21, UR5, 0x1 ;  /* 0x0000000515157c11 */ /* 0x000fe2000f8e08ff */
[--C-:B0-----:R-:W-:Y:S02]  /*08a0*/  HADD2.F32 R4, -RZ, R12.reuse.H0_H0 ;  /* 0x2000000cff047230 */ /* 0x101fe40000004100 */
[----:B------:R-:W-:Y:S02]  /*08b0*/  HADD2.F32 R23, -RZ, R12.H1_H1 ;  /* 0x3000000cff177230 */ /* 0x000fe40000004100 */
[--C-:B----4-:R-:W-:Y:S02]  /*08c0*/  HADD2.F32 R5, -RZ, R16.reuse.H0_H0 ;  /* 0x20000010ff057230 */ /* 0x110fe40000004100 */
[----:B------:R-:W-:-:S03]  /*08d0*/  HADD2.F32 R16, -RZ, R16.H1_H1 ;  /* 0x30000010ff107230 */ /* 0x000fc60000004100 */
[----:B------:R-:W-:Y:S02]  /*08e0*/  FFMA R12, R4, R5, RZ ;  /* 0x00000005040c7223 */ /* 0x000fe400000000ff */
[----:B------:R-:W0:Y:S02]  /*08f0*/  LDS.128 R4, [R20+0x1010] ;  /* 0x0010100014047984 */ /* 0x000e240000000c00 */
[----:B------:R-:W-:Y:S01]  /*0900*/  FFMA R12, R23, R16, R12 ;  /* 0x00000010170c7223 */ /* 0x000fe2000000000c */
[----:B------:R-:W-:Y:S02]  /*0910*/  HADD2.F32 R23, -RZ, R13.H0_H0 ;  /* 0x2000000dff177230 */ /* 0x000fe40000004100 */
[----:B------:R-:W-:Y:S02]  /*0920*/  HADD2.F32 R16, -RZ, R17.H0_H0 ;  /* 0x20000011ff107230 */ /* 0x000fe40000004100 */
[----:B------:R-:W-:Y:S02]  /*0930*/  HADD2.F32 R13, -RZ, R13.H1_H1 ;  /* 0x3000000dff0d7230 */ /* 0x000fe40000004100 */
[----:B------:R-:W-:-:S02]  /*0940*/  HADD2.F32 R17, -RZ, R17.H1_H1 ;  /* 0x30000011ff117230 */ /* 0x000fc40000004100 */
[----:B------:R-:W-:Y:S01]  /*0950*/  FFMA R12, R23, R16, R12 ;  /* 0x00000010170c7223 */ /* 0x000fe2000000000c */
[--C-:B------:R-:W-:Y:S02]  /*0960*/  HADD2.F32 R16, -RZ, R18.reuse.H0_H0 ;  /* 0x20000012ff107230 */ /* 0x100fe40000004100 */
[----:B------:R-:W-:Y:S02]  /*0970*/  HADD2.F32 R18, -RZ, R18.H1_H1 ;  /* 0x30000012ff127230 */ /* 0x000fe40000004100 */
[----:B------:R-:W-:Y:S01]  /*0980*/  FFMA R12, R13, R17, R12 ;  /* 0x000000110d0c7223 */ /* 0x000fe2000000000c */
[--C-:B------:R-:W-:Y:S02]  /*0990*/  HADD2.F32 R13, -RZ, R14.reuse.H0_H0 ;  /* 0x2000000eff0d7230 */ /* 0x100fe40000004100 */
[----:B------:R-:W-:Y:S02]  /*09a0*/  HADD2.F32 R17, -RZ, R14.H1_H1 ;  /* 0x3000000eff117230 */ /* 0x000fe40000004100 */
[----:B------:R-:W-:-:S02]  /*09b0*/  HADD2.F32 R14, -RZ, R19.H0_H0 ;  /* 0x20000013ff0e7230 */ /* 0x000fc40000004100 */
[----:B------:R-:W-:Y:S01]  /*09c0*/  FFMA R12, R13, R16, R12 ;  /* 0x000000100d0c7223 */ /* 0x000fe2000000000c */
[--C-:B------:R-:W-:Y:S02]  /*09d0*/  HADD2.F32 R13, -RZ, R15.reuse.H0_H0 ;  /* 0x2000000fff0d7230 */ /* 0x100fe40000004100 */
[----:B------:R-:W-:Y:S02]  /*09e0*/  HADD2.F32 R15, -RZ, R15.H1_H1 ;  /* 0x3000000fff0f7230 */ /* 0x000fe40000004100 */
[----:B------:R-:W-:Y:S01]  /*09f0*/  FFMA R12, R17, R18, R12 ;  /* 0x00000012110c7223 */ /* 0x000fe2000000000c */
[----:B------:R-:W-:Y:S02]  /*0a00*/  HADD2.F32 R19, -RZ, R19.H1_H1 ;  /* 0x30000013ff137230 */ /* 0x000fe40000004100 */
[--C-:B-1----:R-:W-:Y:S02]  /*0a10*/  HADD2.F32 R16, -RZ, R8.reuse.H0_H0 ;  /* 0x20000008ff107230 */ /* 0x102fe40000004100 */
[----:B------:R-:W-:Y:S01]  /*0a20*/  FFMA R12, R13, R14, R12 ;  /* 0x0000000e0d0c7223 */ /* 0x000fe2000000000c */
[----:B------:R-:W-:-:S03]  /*0a30*/  HADD2.F32 R8, -RZ, R8.H1_H1 ;  /* 0x30000008ff087230 */ /* 0x000fc60000004100 */
[----:B------:R-:W-:Y:S02]  /*0a40*/  FFMA R19, R15, R19, R12 ;  /* 0x000000130f137223 */ /* 0x000fe4000000000c */
[----:B------:R-:W1:Y:S01]  /*0a50*/  LDS.128 R12, [R25+0x20] ;  /* 0x00002000190c7984 */ /* 0x000e620000000c00 */
[--C-:B0-----:R-:W-:Y:S02]  /*0a60*/  HADD2.F32 R17, -RZ, R4.reuse.H0_H0 ;  /* 0x20000004ff117230 */ /* 0x101fe40000004100 */
[----:B------:R-:W-:-:S03]  /*0a70*/  HADD2.F32 R4, -RZ, R4.H1_H1 ;  /* 0x30000004ff047230 */ /* 0x000fc60000004100 */
[----:B------:R-:W-:Y:S02]  /*0a80*/  FFMA R23, R16, R17, R19 ;  /* 0x0000001110177223 */ /* 0x000fe40000000013 */
        /* <DEDUP_REMOVED lines=11> */
[----:B------:R-:W-:-:S03]  /*0b40*/  HADD2.F32 R9, -RZ, R10.H1_H1 ;  /* 0x3000000aff097230 */ /* 0x000fc60000004100 */
[----:B------:R-:W-:Y:S01]  /*0b50*/  FFMA R4, R5, R8, R4 ;  /* 0x0000000805047223 */ /* 0x000fe20000000004 */
[----:B------:R-:W-:Y:S02]  /*0b60*/  HADD2.F32 R5, -RZ, R11.H0_H0 ;  /* 0x2000000bff057230 */ /* 0x000fe40000004100 */
[----:B------:R-:W-:Y:S02]  /*0b70*/  HADD2.F32 R8, -RZ, R7.H0_H0 ;  /* 0x20000007ff087230 */ /* 0x000fe40000004100 */
[----:B------:R-:W-:Y:S01]  /*0b80*/  FFMA R4, R9, R6, R4 ;  /* 0x0000000609047223 */ /* 0x000fe20000000004 */
[----:B------:R-:W-:Y:S02]  /*0b90*/  HADD2.F32 R11, -RZ, R11.H1_H1 ;  /* 0x3000000bff0b7230 */ /* 0x000fe40000004100 */
[----:B------:R-:W-:Y:S02]  /*0ba0*/  HADD2.F32 R7, -RZ, R7.H1_H1 ;  /* 0x30000007ff077230 */ /* 0x000fe40000004100 */
[----:B------:R-:W-:Y:S01]  /*0bb0*/  FFMA R4, R5, R8, R4 ;  /* 0x0000000805047223 */ /* 0x000fe20000000004 */
[----:B-1----:R-:W-:-:S02]  /*0bc0*/  HADD2.F32 R5, -RZ, R12.H0_H0 ;  /* 0x2000000cff057230 */ /* 0x002fc40000004100 */
[----:B------:R-:W-:Y:S02]  /*0bd0*/  HADD2.F32 R12, -RZ, R12.H1_H1 ;  /* 0x3000000cff0c7230 */ /* 0x000fe40000004100 */
        /* <DEDUP_REMOVED lines=22> */
[----:B------:R-:W-:-:S03]  /*0d40*/  HADD2.F32 R19, -RZ, R19.H1_H1 ;  /* 0x30000013ff137230 */ /* 0x000fc60000004100 */
[----:B------:R-:W-:Y:S01]  /*0d50*/  FFMA R12, R13, R14, R12 ;  /* 0x0000000e0d0c7223 */ /* 0x000fe2000000000c */
[--C-:B-1----:R-:W-:Y:S02]  /*0d60*/  HADD2.F32 R13, -RZ, R8.reuse.H0_H0 ;  /* 0x20000008ff0d7230 */ /* 0x102fe40000004100 */
        /* <DEDUP_REMOVED lines=82> */
[----:B------:R-:W-:Y:S02]  /*1290*/  HADD2.F32 R12, -RZ, R12.H1_H1 ;  /* 0x3000000cff0c7230 */ /* 0x000fe40000004100 */
[--C-:B------:R-:W-:Y:S02]  /*12a0*/  HADD2.F32 R16, -RZ, R13.reuse.H0_H0 ;  /* 0x2000000dff107230 */ /* 0x100fe40000004100 */
[----:B------:R-:W-:Y:S01]  /*12b0*/  FFMA R22, R8, R9, R11 ;  /* 0x0000000908167223 */ /* 0x000fe2000000000b */
[----:B------:R-:W-:Y:S01]  /*12c0*/  HADD2.F32 R13, -RZ, R13.H1_H1 ;  /* 0x3000000dff0d7230 */ /* 0x000fe20000004100 */
[----:B------:R-:W0:Y:S02]  /*12d0*/  LDS.128 R8, [R20+0x1070] ;  /* 0x0010700014087984 */ /* 0x000e240000000c00 */
[----:B------:R-:W-:Y:S01]  /*12e0*/  FFMA R12, R23, R12, R22 ;  /* 0x0000000c170c7223 */ /* 0x000fe20000000016 */
[----:B------:R-:W-:-:S02]  /*12f0*/  HADD2.F32 R23, -RZ, R17.H0_H0 ;  /* 0x20000011ff177230 */ /* 0x000fc40000004100 */
[----:B------:R-:W-:-:S03]  /*1300*/  HADD2.F32 R17, -RZ, R17.H1_H1 ;  /* 0x30000011ff117230 */ /* 0x000fc60000004100 */
        /* <DEDUP_REMOVED lines=13> */
[----:B-1----:R-:W-:-:S03]  /*13e0*/  HADD2.F32 R13, -RZ, R4.H0_H0 ;  /* 0x20000004ff0d7230 */ /* 0x002fc60000004100 */
[----:B------:R-:W-:Y:S01]  /*13f0*/  FFMA R12, R19, R15, R12 ;  /* 0x0000000f130c7223 */ /* 0x000fe2000000000c */
[----:B------:R-:W-:Y:S02]  /*1400*/  HADD2.F32 R15, -RZ, R4.H1_H1 ;  /* 0x30000004ff0f7230 */ /* 0x000fe40000004100 */
[--C-:B0-----:R-:W-:Y:S02]  /*1410*/  HADD2.F32 R14, -RZ, R8.reuse.H0_H0 ;  /* 0x20000008ff0e7230 */ /* 0x101fe40000004100 */
[----:B------:R-:W-:Y:S02]  /*1420*/  HADD2.F32 R8, -RZ, R8.H1_H1 ;  /* 0x30000008ff087230 */ /* 0x000fe40000004100 */
[----:B------:R-:W-:Y:S02]  /*1430*/  HADD2.F32 R4, -RZ, R9.H0_H0 ;  /* 0x20000009ff047230 */ /* 0x000fe40000004100 */
[----:B------:R-:W-:Y:S01]  /*1440*/  FFMA R12, R13, R14, R12 ;  /* 0x0000000e0d0c7223 */ /* 0x000fe2000000000c */
[----:B------:R-:W-:-:S02]  /*1450*/  HADD2.F32 R13, -RZ, R5.H0_H0 ;  /* 0x20000005ff0d7230 */ /* 0x000fc40000004100 */
[----:B------:R-:W-:Y:S02]  /*1460*/  HADD2.F32 R5, -RZ, R5.H1_H1 ;  /* 0x30000005ff057230 */ /* 0x000fe40000004100 */
[----:B------:R-:W-:Y:S01]  /*1470*/  FFMA R8, R15, R8, R12 ;  /* 0x000000080f087223 */ /* 0x000fe2000000000c */
        /* <DEDUP_REMOVED lines=8> */
[----:B------:R-:W-:-:S02]  /*1500*/  HADD2.F32 R9, -RZ, R7.H0_H0 ;  /* 0x20000007ff097230 */ /* 0x000fc40000004100 */
[----:B------:R-:W-:Y:S02]  /*1510*/  HADD2.F32 R6, -RZ, R11.H0_H0 ;  /* 0x2000000bff067230 */ /* 0x000fe40000004100 */
[----:B------:R-:W-:Y:S01]  /*1520*/  FFMA R4, R5, R10, R4 ;  /* 0x0000000a05047223 */ /* 0x000fe20000000004 */
[----:B------:R-:W-:Y:S02]  /*1530*/  HADD2.F32 R7, -RZ, R7.H1_H1 ;  /* 0x30000007ff077230 */ /* 0x000fe40000004100 */
[----:B------:R-:W-:Y:S02]  /*1540*/  HADD2.F32 R11, -RZ, R11.H1_H1 ;  /* 0x3000000bff0b7230 */ /* 0x000fe40000004100 */
[----:B------:R-:W-:-:S04]  /*1550*/  FFMA R4, R9, R6, R4 ;  /* 0x0000000609047223 */ /* 0x000fc80000000004 */
[----:B------:R-:W-:-:S04]  /*1560*/  FFMA R4, R7, R11, R4 ;  /* 0x0000000b07047223 */ /* 0x000fc80000000004 */
[----:B-----5:R-:W-:-:S05]  /*1570*/  FMUL R4, R4, UR12 ;  /* 0x0000000c04047c20 */ /* 0x020fca0008400000 */
[----:B------:R-:W-:-:S05]  /*1580*/  F2FP.F16.F32.PACK_AB R4, RZ, R4 ;  /* 0x00000004ff04723e */ /* 0x000fca00000000ff */
[----:B------:R4:W-:Y:S02]  /*1590*/  STS.U16 [R21+0x3000], R4 ;  /* 0x0030000415007388 */ /* 0x0009e40000000400 */
.L_x_8:
[----:B------:R-:W-:Y:S05]  /*15a0*/  BSYNC.RECONVERGENT B0 ;  /* 0x0000000000007941 */ /* 0x000fea0003800200 */
.L_x_7:
[----:B------:R-:W-:Y:S01]  /*15b0*/  UIADD3 UR4, UPT, UPT, UR4, 0x1, URZ ;  /* 0x0000000104047890 */ /* 0x000fe2000fffe0ff */
[----:B------:R-:W-:Y:S01]  /*15c0*/  VIMNMX R28, PT, PT, R24, 0x20, PT ;  /* 0x00000020181c7848 */ /* 0x000fe20003fe0100 */
[----:B------:R-:W-:Y:S02]  /*15d0*/  BAR.SYNC.DEFER_BLOCKING 0x0 ;  /* 0x0000000000007b1d */ /* 0x000fe40000010000 */
[----:B------:R-:W-:Y:S01]  /*15e0*/  UISETP.NE.AND UP0, UPT, UR4, UR6, UPT ;  /* 0x000000060400728c */ /* 0x000fe2000bf05270 */
[----:B------:R-:W-:-:S03]  /*15f0*/  VIMNMX R28, PT, PT, R28, 0x1, !PT ;  /* 0x000000011c1c7848 */ /* 0x000fc60007fe0100 */
[----:B------:R-:W-:Y:S04]  /*1600*/  BSSY.RECONVERGENT B0, `(.L_x_9) ;  /* 0x000023d000007945 */ /* 0x000fe80003800200 */
[----:B------:R-:W-:Y:S05]  /*1610*/  @!P1 BRA `(.L_x_10) ;  /* 0x0000002000ec9947 */ /* 0x000fea0003800000 */
[----:B------:R-:W-:Y:S01]  /*1620*/  UISETP.GE.AND UP1, UPT, UR13, UR14, UPT ;  /* 0x0000000e0d00728c */ /* 0x000fe2000bf26270 */
[----:B------:R-:W-:-:S08]  /*1630*/  MOV R31, 0xff800000 ;  /* 0xff800000001f7802 */ /* 0x000fd00000000f00 */
[----:B------:R-:W-:Y:S05]  /*1640*/  BRA.U UP1, `(.L_x_11) ;  /* 0x00000005019c7547 */ /* 0x000fea000b800000 */
[----:B------:R-:W-:Y:S01]  /*1650*/  ISETP.GE.AND P2, PT, R24, 0x10, PT ;  /* 0x000000101800780c */ /* 0x000fe20003f46270 */
[----:B------:R-:W-:Y:S01]  /*1660*/  HFMA2 R13, -RZ, RZ, 0, 0 ;  /* 0x00000000ff0d7431 */ /* 0x000fe200000001ff */
[----:B------:R-:W-:Y:S02]  /*1670*/  LOP3.LUT P3, R16, R28, 0xf, RZ, 0xc0, !PT ;  /* 0x0000000f1c107812 */ /* 0x000fe4000786c0ff */
[----:B------:R-:W-:-:S09]  /*1680*/  MOV R31, 0xff800000 ;  /* 0xff800000001f7802 */ /* 0x000fd20000000f00 */
[----:B------:R-:W-:Y:S05]  /*1690*/  @!P2 BRA `(.L_x_12) ;  /* 0x000000000094a947 */ /* 0x000fea0003800000 */
[----:B------:R-:W5:Y:S01]  /*16a0*/  S2UR UR8, SR_CgaCtaId ;  /* 0x00000000000879c3 */ /* 0x000f620000008800 */
[----:B------:R-:W-:Y:S01]  /*16b0*/  UMOV UR5, 0x400 ;  /* 0x0000040000057882 */ /* 0x000fe20000000000 */
[----:B------:R-:W-:Y:S02]  /*16c0*/  LOP3.LUT R13, R28, 0x30, RZ, 0xc0, !PT ;  /* 0x000000301c0d7812 */ /* 0x000fe400078ec0ff */
[----:B------:R-:W-:Y:S01]  /*16d0*/  MOV R31, 0xff800000 ;  /* 0xff800000001f7802 */ /* 0x000fe20000000f00 */
[----:B-----5:R-:W-:-:S03]  /*16e0*/  ULEA UR8, UR8, UR5, 0x18 ;  /* 0x0000000508087291 */ /* 0x020fc6000f8ec0ff */
[----:B------:R-:W-:-:S09]  /*16f0*/  UMOV UR5, URZ ;  /* 0x000000ff00057c82 */ /* 0x000fd20008000000 */
.L_x_13:
[----:B0---4-:R-:W-:Y:S01]  /*1700*/  LEA R4, R0, UR5, 0x5 ;  /* 0x0000000500047c11 */ /* 0x011fe2000f8e28ff */
[----:B------:R-:W-:-:S03]  /*1710*/  UIADD3 UR5, UPT, UPT, UR5, 0x10, URZ ;  /* 0x0000001005057890 */ /* 0x000fc6000fffe0ff */
[----:B------:R-:W-:-:S03]  /*1720*/  LEA R12, R4, UR8, 0x1 ;  /* 0x00000008040c7c11 */ /* 0x000fc6000f8e08ff */
[----:B------:R-:W-:Y:S02]  /*1730*/  ISETP.NE.AND P2, PT, R13, UR5, PT ;  /* 0x000000050d007c0c */ /* 0x000fe4000bf45270 */
[----:B------:R-:W0:Y:S04]  /*1740*/  LDS.128 R4, [R12+0x3000] ;  /* 0x003000000c047984 */ /* 0x000e280000000c00 */
[----:B------:R-:W4:Y:S01]  /*1750*/  LDS.128 R8, [R12+0x3010] ;  /* 0x003010000c087984 */ /* 0x000f220000000c00 */
[--C-:B0-----:R-:W-:Y:S02]  /*1760*/  HADD2.F32 R14, -RZ, R4.reuse.H0_H0 ;  /* 0x20000004ff0e7230 */ /* 0x101fe40000004100 */
[----:B------:R-:W-:Y:S02]  /*1770*/  HADD2.F32 R4, -RZ, R4.H1_H1 ;  /* 0x30000004ff047230 */ /* 0x000fe40000004100 */
[----:B------:R-:W-:-:S02]  /*1780*/  HADD2.F32 R15, -RZ, R5.H0_H0 ;  /* 0x20000005ff0f7230 */ /* 0x000fc40000004100 */
[----:B------:R-:W-:Y:S01]  /*1790*/  HADD2.F32 R5, -RZ, R5.H1_H1 ;  /* 0x30000005ff057230 */ /* 0x000fe20000004100 */
[----:B------:R-:W-:Y:S01]  /*17a0*/  FMNMX3 R4, R31, R14, R4, !PT ;  /* 0x0000000e1f047276 */ /* 0x000fe20007800004 */
[--C-:B------:R-:W-:Y:S02]  /*17b0*/  HADD2.F32 R17, -RZ, R6.reuse.H0_H0 ;  /* 0x20000006ff117230 */ /* 0x100fe40000004100 */
[----:B------:R-:W-:Y:S01]  /*17c0*/  HADD2.F32 R6, -RZ, R6.H1_H1 ;  /* 0x30000006ff067230 */ /* 0x000fe20000004100 */
[----:B------:R-:W-:Y:S01]  /*17d0*/  FMNMX3 R4, R4, R15, R5, !PT ;  /* 0x0000000f04047276 */ /* 0x000fe20007800005 */
[--C-:B------:R-:W-:Y:S02]  /*17e0*/  HADD2.F32 R5, -RZ, R7.reuse.H0_H0 ;  /* 0x20000007ff057230 */ /* 0x100fe40000004100 */
[----:B------:R-:W-:Y:S01]  /*17f0*/  HADD2.F32 R7, -RZ, R7.H1_H1 ;  /* 0x30000007ff077230 */ /* 0x000fe20000004100 */
[----:B------:R-:W-:Y:S01]  /*1800*/  FMNMX3 R4, R4, R17, R6, !PT ;  /* 0x0000001104047276 */ /* 0x000fe20007800006 */
[----:B----4-:R-:W-:-:S02]  /*1810*/  HADD2.F32 R15, -RZ, R8.H0_H0 ;  /* 0x20000008ff0f7230 */ /* 0x010fc40000004100 */
        /* <DEDUP_REMOVED lines=8> */
[----:B------:R-:W-:-:S02]  /*18a0*/  HADD2.F32 R31, -RZ, R11.H0_H0 ;  /* 0x2000000bff1f7230 */ /* 0x000fc40000004100 */
[----:B------:R-:W-:Y:S01]  /*18b0*/  HADD2.F32 R11, -RZ, R11.H1_H1 ;  /* 0x3000000bff0b7230 */ /* 0x000fe20000004100 */
[----:B------:R-:W-:-:S04]  /*18c0*/  FMNMX3 R4, R4, R7, R10, !PT ;  /* 0x0000000704047276 */ /* 0x000fc8000780000a */
[----:B------:R-:W-:Y:S01]  /*18d0*/  FMNMX3 R31, R4, R31, R11, !PT ;  /* 0x0000001f041f7276 */ /* 0x000fe2000780000b */
[----:B------:R-:W-:Y:S06]  /*18e0*/  @P2 BRA `(.L_x_13) ;  /* 0xfffffffc00842947 */ /* 0x000fec000383ffff */
.L_x_12:
[----:B------:R-:W-:Y:S05]  /*18f0*/  @!P3 BRA `(.L_x_11) ;  /* 0x0000000000f0b947 */ /* 0x000fea0003800000 */
[----:B------:R-:W-:Y:S02]  /*1900*/  ISETP.GE.U32.AND P2, PT, R16, 0x8, PT ;  /* 0x000000081000780c */ /* 0x000fe40003f46070 */
[----:B------:R-:W-:-:S04]  /*1910*/  LOP3.LUT R12, R28, 0x7, RZ, 0xc0, !PT ;  /* 0x000000071c0c7812 */ /* 0x000fc800078ec0ff */
[----:B------:R-:W-:-:S07]  /*1920*/  ISETP.NE.AND P3, PT, R12, RZ, PT ;  /* 0x000000ff0c00720c */ /* 0x000fce0003f65270 */
[----:B------:R-:W-:Y:S06]  /*1930*/  @!P2 BRA `(.L_x_14) ;  /* 0x000000000050a947 */ /* 0x000fec0003800000 */
[----:B------:R-:W5:Y:S01]  /*1940*/  S2UR UR8, SR_CgaCtaId ;  /* 0x00000000000879c3 */ /* 0x000f620000008800 */
[----:B------:R-:W-:Y:S01]  /*1950*/  UMOV UR5, 0x400 ;  /* 0x0000040000057882 */ /* 0x000fe20000000000 */
[----:B0---4-:R-:W-:Y:S02]  /*1960*/  LEA R4, R0, R13, 0x5 ;  /* 0x0000000d00047211 */ /* 0x011fe400078e28ff */
[----:B------:R-:W-:Y:S01]  /*1970*/  IADD3 R13, PT, PT, R13, 0x8, RZ ;  /* 0x000000080d0d7810 */ /* 0x000fe20007ffe0ff */
[----:B-----5:R-:W-:-:S06]  /*1980*/  ULEA UR5, UR8, UR5, 0x18 ;  /* 0x0000000508057291 */ /* 0x020fcc000f8ec0ff */
[----:B------:R-:W-:-:S05]  /*1990*/  LEA R8, R4, UR5, 0x1 ;  /* 0x0000000504087c11 */ /* 0x000fca000f8e08ff */
[----:B------:R-:W0:Y:S04]  /*19a0*/  LDS.64 R4, [R8+0x3000] ;  /* 0x0030000008047984 */ /* 0x000e280000000a00 */
[----:B------:R-:W4:Y:S01]  /*19b0*/  LDS.64 R6, [R8+0x3008] ;  /* 0x0030080008067984 */ /* 0x000f220000000a00 */
[--C-:B0-----:R-:W-:Y:S02]  /*19c0*/  HADD2.F32 R10, -RZ, R4.reuse.H0_H0 ;  /* 0x20000004ff0a7230 */ /* 0x101fe40000004100 */
[----:B------:R-:W-:Y:S02]  /*19d0*/  HADD2.F32 R4, -RZ, R4.H1_H1 ;  /* 0x30000004ff047230 */ /* 0x000fe40000004100 */
        /* <DEDUP_REMOVED lines=8> */
[----:B------:R-:W-:-:S04]  /*1a60*/  FMNMX3 R4, R4, R11, R6, !PT ;  /* 0x0000000b04047276 */ /* 0x000fc80007800006 */
[----:B------:R-:W-:-:S07]  /*1a70*/  FMNMX3 R31, R4, R31, R7, !PT ;  /* 0x0000001f041f7276 */ /* 0x000fce0007800007 */
.L_x_14:
        /* <DEDUP_REMOVED lines=10> */
[----:B------:R-:W-:-:S06]  /*1b20*/  LEA R4, R4, UR5, 0x1 ;  /* 0x0000000504047c11 */ /* 0x000fcc000f8e08ff */
[----:B------:R-:W0:Y:S02]  /*1b30*/  LDS.64 R4, [R4+0x3000] ;  /* 0x0030000004047984 */ /* 0x000e240000000a00 */
[--C-:B0-----:R-:W-:Y:S02]  /*1b40*/  HADD2.F32 R6, -RZ, R4.reuse.H0_H0 ;  /* 0x20000004ff067230 */ /* 0x101fe40000004100 */
[----:B------:R-:W-:Y:S02]  /*1b50*/  HADD2.F32 R7, -RZ, R4.H1_H1 ;  /* 0x30000004ff077230 */ /* 0x000fe40000004100 */
[--C-:B------:R-:W-:Y:S02]  /*1b60*/  HADD2.F32 R9, -RZ, R5.reuse.H0_H0 ;  /* 0x20000005ff097230 */ /* 0x100fe40000004100 */
[----:B------:R-:W-:Y:S01]  /*1b70*/  HADD2.F32 R5, -RZ, R5.H1_H1 ;  /* 0x30000005ff057230 */ /* 0x000fe20000004100 */
[----:B------:R-:W-:-:S04]  /*1b80*/  FMNMX3 R6, R31, R6, R7, !PT ;  /* 0x000000061f067276 */ /* 0x000fc80007800007 */
[----:B------:R-:W-:-:S07]  /*1b90*/  FMNMX3 R31, R6, R9, R5, !PT ;  /* 0x00000009061f7276 */ /* 0x000fce0007800005 */
.L_x_15:
[----:B------:R-:W-:Y:S05]  /*1ba0*/  @!P3 BRA `(.L_x_11) ;  /* 0x000000000044b947 */ /* 0x000fea0003800000 */
[----:B------:R-:W5:Y:S01]  /*1bb0*/  S2UR UR8, SR_CgaCtaId ;  /* 0x00000000000879c3 */ /* 0x000f620000008800 */
[----:B------:R-:W-:Y:S01]  /*1bc0*/  UMOV UR5, 0x400 ;  /* 0x0000040000057882 */ /* 0x000fe20000000000 */
[----:B------:R-:W-:Y:S02]  /*1bd0*/  LEA R13, R0, R13, 0x5 ;  /* 0x0000000d000d7211 */ /* 0x000fe400078e28ff */
[----:B------:R-:W-:Y:S01]  /*1be0*/  ISETP.NE.AND P2, PT, R8, 0x1, PT ;  /* 0x000000010800780c */ /* 0x000fe20003f45270 */
[----:B-----5:R-:W-:-:S06]  /*1bf0*/  ULEA UR5, UR8, UR5, 0x18 ;  /* 0x0000000508057291 */ /* 0x020fcc000f8ec0ff */
[----:B------:R-:W-:-:S05]  /*1c00*/  LEA R13, R13, UR5, 0x1 ;  /* 0x000000050d0d7c11 */ /* 0x000fca000f8e08ff */
[----:B0---4-:R-:W0:Y:S02]  /*1c10*/  LDS.U16 R4, [R13+0x3000] ;  /* 0x003000000d047984 */ /* 0x011e240000000400 */
[----:B0-----:R-:W-:-:S05]  /*1c20*/  HADD2.F32 R4, -RZ, R4.H0_H0 ;  /* 0x20000004ff047230 */ /* 0x001fca0000004100 */
[----:B------:R-:W-:Y:S01]  /*1c30*/  FMNMX R31, R31, R4, !PT ;  /* 0x000000041f1f7209 */ /* 0x000fe20007800000 */
[----:B------:R-:W-:Y:S06]  /*1c40*/  @!P2 BRA `(.L_x_11) ;  /* 0x00000000001ca947 */ /* 0x000fec0003800000 */
[----:B------:R-:W-:Y:S01]  /*1c50*/  ISETP.NE.AND P2, PT, R8, 0x2, PT ;  /* 0x000000020800780c */ /* 0x000fe20003f45270 */
[----:B------:R-:W0:-:S12]  /*1c60*/  LDS.U16 R4, [R13+0x3002] ;  /* 0x003002000d047984 */ /* 0x000e180000000400 */
[----:B------:R-:W4:Y:S01]  /*1c70*/  @P2 LDS.U16 R5, [R13+0x3004] ;  /* 0x003004000d052984 */ /* 0x000f220000000400 */
[----:B0-----:R-:W-:-:S05]  /*1c80*/  HADD2.F32 R4, -RZ, R4.H0_H0 ;  /* 0x20000004ff047230 */ /* 0x001fca0000004100 */
[----:B------:R-:W-:Y:S01]  /*1c90*/  FMNMX R31, R31, R4, !PT ;  /* 0x000000041f1f7209 */ /* 0x000fe20007800000 */
[----:B----4-:R-:W-:-:S05]  /*1ca0*/  @P2 HADD2.F32 R6, -RZ, R5.H0_H0 ;  /* 0x20000005ff062230 */ /* 0x010fca0000004100 */
[----:B------:R-:W-:-:S07]  /*1cb0*/  @P2 FMNMX R31, R31, R6, !PT ;  /* 0x000000061f1f2209 */ /* 0x000fce0007800000 */
.L_x_11:
[----:B0---4-:R-:W0:Y:S01]  /*1cc0*/  LDS.64 R4, [R26+0x4800] ;  /* 0x004800001a047984 */ /* 0x011e220000000a00 */
[----:B------:R-:W-:Y:S01]  /*1cd0*/  UISETP.GE.AND UP1, UPT, UR13, UR14, UPT ;  /* 0x0000000e0d00728c */ /* 0x000fe2000bf26270 */
[----:B------:R-:W-:Y:S02]  /*1ce0*/  MOV R8, RZ ;  /* 0x000000ff00087202 */ /* 0x000fe40000000f00 */
[----:B0-----:R-:W-:-:S05]  /*1cf0*/  FMNMX R31, R4, R31, !PT ;  /* 0x0000001f041f7209 */ /* 0x001fca0007800000 */
[----:B------:R0:W-:Y:S01]  /*1d00*/  STS [R26+0x4800], R31 ;  /* 0x0048001f1a007388 */ /* 0x0001e20000000800 */
[----:B------:R-:W-:Y:S01]  /*1d10*/  FADD R4, R4, -R31 ;  /* 0x8000001f04047221 */ /* 0x000fe20000000000 */
[----:B------:R-:W-:Y:S06]  /*1d20*/  BRA.U UP1, `(.L_x_16) ;  /* 0x0000000501c07547 */ /* 0x000fec000b800000 */
[----:B------:R-:W-:Y:S02]  /*1d30*/  ISETP.GE.AND P2, PT, R24, 0x4, PT ;  /* 0x000000041800780c */ /* 0x000fe40003f46270 */
[----:B------:R-:W-:Y:S02]  /*1d40*/  CS2R R8, SRZ ;  /* 0x0000000000087805 */ /* 0x000fe4000001ff00 */
[----:B------:R-:W-:-:S04]  /*1d50*/  LOP3.LUT R14, R28, 0x3, RZ, 0xc0, !PT ;  /* 0x000000031c0e7812 */ /* 0x000fc800078ec0ff */
[----:B------:R-:W-:-:S05]  /*1d60*/  ISETP.NE.AND P3, PT, R14, RZ, PT ;  /* 0x000000ff0e00720c */ /* 0x000fca0003f65270 */
[----:B------:R-:W-:Y:S08]  /*1d70*/  @!P2 BRA `(.L_x_17) ;  /* 0x0000000000d8a947 */ /* 0x000ff00003800000 */
[----:B------:R-:W4:Y:S01]  /*1d80*/  S2UR UR8, SR_CgaCtaId ;  /* 0x00000000000879c3 */ /* 0x000f220000008800 */
[----:B------:R-:W-:Y:S01]  /*1d90*/  HFMA2 R8, -RZ, RZ, 0, 0 ;  /* 0x00000000ff087431 */ /* 0x000fe200000001ff */
[----:B------:R-:W-:Y:S01]  /*1da0*/  UMOV UR5, 0x400 ;  /* 0x0000040000057882 */ /* 0x000fe20000000000 */
[----:B------:R-:W-:Y:S01]  /*1db0*/  LOP3.LUT R9, R28, 0x3c, RZ, 0xc0, !PT ;  /* 0x0000003c1c097812 */ /* 0x000fe200078ec0ff */
[----:B----4-:R-:W-:-:S03]  /*1dc0*/  ULEA UR8, UR8, UR5, 0x18 ;  /* 0x0000000508087291 */ /* 0x010fc6000f8ec0ff */
[----:B------:R-:W-:-:S09]  /*1dd0*/  UMOV UR5, URZ ;  /* 0x000000ff00057c82 */ /* 0x000fd20008000000 */
.L_x_18:
[----:B------:R-:W-:Y:S01]  /*1de0*/  LEA R6, R0, UR5, 0x5 ;  /* 0x0000000500067c11 */ /* 0x000fe2000f8e28ff */
[----:B------:R-:W-:Y:S01]  /*1df0*/  UIADD3 UR5, UPT, UPT, UR5, 0x4, URZ ;  /* 0x0000000405057890 */ /* 0x000fe2000fffe0ff */
[----:B------:R-:W-:Y:S02]  /*1e00*/  MOV R10, 0x3bbb989d ;  /* 0x3bbb989d000a7802 */ /* 0x000fe40000000f00 */
[----:B------:R-:W-:Y:S02]  /*1e10*/  LEA R7, R6, UR8, 0x1 ;  /* 0x0000000806077c11 */ /* 0x000fe4000f8e08ff */
[----:B------:R-:W-:Y:S02]  /*1e20*/  MOV R11, 0x437c0000 ;  /* 0x437c0000000b7802 */ /* 0x000fe40000000f00 */
[----:B------:R-:W-:Y:S02]  /*1e30*/  ISETP.NE.AND P2, PT, R9, UR5, PT ;  /* 0x0000000509007c0c */ /* 0x000fe4000bf45270 */
[----:B------:R-:W4:Y:S02]  /*1e40*/  LDS.64 R6, [R7+0x3000] ;  /* 0x0030000007067984 */ /* 0x000f240000000a00 */
[----:B----4-:R-:W-:-:S02]  /*1e50*/  HADD2.F32 R12, -RZ, R6.H0_H0 ;  /* 0x20000006ff0c7230 */ /* 0x010fc40000004100 */
[--C-:B------:R-:W-:Y:S02]  /*1e60*/  HADD2.F32 R20, -RZ, R7.reuse.H0_H0 ;  /* 0x20000007ff147230 */ /* 0x100fe40000004100 */
[----:B------:R-:W-:Y:S02]  /*1e70*/  HADD2.F32 R22, -RZ, R7.H1_H1 ;  /* 0x30000007ff167230 */ /* 0x000fe40000004100 */
[C---:B------:R-:W-:Y:S01]  /*1e80*/  FADD R17, -R31.reuse, R12 ;  /* 0x0000000c1f117221 */ /* 0x040fe20000000100 */
[----:B------:R-:W-:Y:S02]  /*1e90*/  HADD2.F32 R12, -RZ, R6.H1_H1 ;  /* 0x30000006ff0c7230 */ /* 0x000fe40000004100 */
[----:B------:R-:W-:Y:S01]  /*1ea0*/  FADD R13, -R31, R20 ;  /* 0x000000141f0d7221 */ /* 0x000fe20000000100 */
[-C--:B------:R-:W-:Y:S02]  /*1eb0*/  FFMA.SAT R6, R17, R10.reuse, 0.5 ;  /* 0x3f00000011067423 */ /* 0x080fe4000000200a */
[----:B------:R-:W-:Y:S01]  /*1ec0*/  FADD R15, -R31, R12 ;  /* 0x0000000c1f0f7221 */ /* 0x000fe20000000100 */
[----:B------:R-:W-:Y:S01]  /*1ed0*/  FFMA.SAT R20, R13, R10, 0.5 ;  /* 0x3f0000000d147423 */ /* 0x000fe2000000200a */
[----:B------:R-:W-:-:S02]  /*1ee0*/  FFMA.RM R6, R6, R11, 12582913 ;  /* 0x4b40000106067423 */ /* 0x000fc4000000400b */
[----:B------:R-:W-:Y:S01]  /*1ef0*/  FFMA.SAT R18, R15, R10, 0.5 ;  /* 0x3f0000000f127423 */ /* 0x000fe2000000200a */
[----:B------:R-:W-:Y:S01]  /*1f00*/  FFMA.RM R7, R20, R11, 12582913 ;  /* 0x4b40000114077423 */ /* 0x000fe2000000400b */
[----:B------:R-:W-:-:S04]  /*1f10*/  FADD R12, R6, -12583039 ;  /* 0xcb40007f060c7421 */ /* 0x000fc80000000000 */
[----:B------:R-:W-:Y:S01]  /*1f20*/  FFMA R16, R17, 1.4426950216293334961, -R12 ;  /* 0x3fb8aa3b11107823 */ /* 0x000fe2000000080c */
[----:B------:R-:W-:-:S03]  /*1f30*/  FFMA.RM R12, R18, R11, 12582913 ;  /* 0x4b400001120c7423 */ /* 0x000fc6000000400b */
[----:B------:R-:W-:Y:S01]  /*1f40*/  FFMA R16, R17, 1.925963033500011079e-08, R16 ;  /* 0x32a5706011107823 */ /* 0x000fe20000000010 */
[C---:B------:R-:W-:Y:S01]  /*1f50*/  FADD R18, R12.reuse, -12583039 ;  /* 0xcb40007f0c127421 */ /* 0x040fe20000000000 */
[----:B------:R-:W-:Y:S01]  /*1f60*/  FADD R17, -R31, R22 ;  /* 0x000000161f117221 */ /* 0x000fe20000000100 */
[----:B------:R-:W-:Y:S01]  /*1f70*/  SHF.L.U32 R12, R12, 0x17, RZ ;  /* 0x000000170c0c7819 */ /* 0x000fe200000006ff */
[----:B------:R-:W4:Y:S01]  /*1f80*/  MUFU.EX2 R19, R16 ;  /* 0x0000001000137308 */ /* 0x000f220000000800 */
[----:B------:R-:W-:Y:S01]  /*1f90*/  FFMA R18, R15, 1.4426950216293334961, -R18 ;  /* 0x3fb8aa3b0f127823 */ /* 0x000fe20000000812 */
[----:B------:R-:W-:-:S03]  /*1fa0*/  FFMA.SAT R20, R17, R10, 0.5 ;  /* 0x3f00000011147423 */ /* 0x000fc6000000200a */
[----:B------:R-:W-:Y:S01]  /*1fb0*/  FFMA R10, R15, 1.925963033500011079e-08, R18 ;  /* 0x32a570600f0a7823 */ /* 0x000fe20000000012 */
[----:B------:R-:W-:Y:S01]  /*1fc0*/  FADD R18, R7, -12583039 ;  /* 0xcb40007f07127421 */ /* 0x000fe20000000000 */
[----:B------:R-:W-:Y:S01]  /*1fd0*/  FFMA.RM R11, R20, R11, 12582913 ;  /* 0x4b400001140b7423 */ /* 0x000fe2000000400b */
[----:B------:R-:W-:Y:S02]  /*1fe0*/  SHF.L.U32 R15, R6, 0x17, RZ ;  /* 0x00000017060f7819 */ /* 0x000fe400000006ff */
[----:B------:R-:W-:Y:S01]  /*1ff0*/  FFMA R18, R13, 1.4426950216293334961, -R18 ;  /* 0x3fb8aa3b0d127823 */ /* 0x000fe20000000812 */
[----:B------:R-:W-:Y:S01]  /*2000*/  FADD R20, R11, -12583039 ;  /* 0xcb40007f0b147421 */ /* 0x000fe20000000000 */
[----:B------:R-:W5:Y:S01]  /*2010*/  MUFU.EX2 R10, R10 ;  /* 0x0000000a000a7308 */ /* 0x000f620000000800 */
[----:B------:R-:W-:Y:S01]  /*2020*/  SHF.L.U32 R7, R7, 0x17, RZ ;  /* 0x0000001707077819 */ /* 0x000fe200000006ff */
[----:B------:R-:W-:Y:S01]  /*2030*/  FFMA R13, R13, 1.925963033500011079e-08, R18 ;  /* 0x32a570600d0d7823 */ /* 0x000fe20000000012 */
[----:B------:R-:W-:Y:S01]  /*2040*/  FFMA R20, R17, 1.4426950216293334961, -R20 ;  /* 0x3fb8aa3b11147823 */ /* 0x000fe20000000814 */
[----:B----4-:R-:W-:Y:S01]  /*2050*/  FFMA R15, R15, R19, R8 ;  /* 0x000000130f0f7223 */ /* 0x010fe20000000008 */
[----:B------:R-:W-:-:S02]  /*2060*/  SHF.L.U32 R8, R11, 0x17, RZ ;  /* 0x000000170b087819 */ /* 0x000fc400000006ff */
[----:B------:R-:W-:Y:S01]  /*2070*/  FFMA R20, R17, 1.925963033500011079e-08, R20 ;  /* 0x32a5706011147823 */ /* 0x000fe20000000014 */
[----:B------:R-:W4:Y:S08]  /*2080*/  MUFU.EX2 R13, R13 ;  /* 0x0000000d000d7308 */ /* 0x000f300000000800 */
[----:B------:R-:W0:Y:S01]  /*2090*/  MUFU.EX2 R20, R20 ;  /* 0x0000001400147308 */ /* 0x000e220000000800 */
[----:B-----5:R-:W-:-:S04]  /*20a0*/  FFMA R10, R12, R10, R15 ;  /* 0x0000000a0c0a7223 */ /* 0x020fc8000000000f */
[----:B----4-:R-:W-:-:S04]  /*20b0*/  FFMA R7, R7, R13, R10 ;  /* 0x0000000d07077223 */ /* 0x010fc8000000000a */
[----:B0-----:R-:W-:Y:S01]  /*20c0*/  FFMA R8, R8, R20, R7 ;  /* 0x0000001408087223 */ /* 0x001fe20000000007 */
[----:B------:R-:W-:Y:S06]  /*20d0*/  @P2 BRA `(.L_x_18) ;  /* 0xfffffffc00402947 */ /* 0x000fec000383ffff */
.L_x_17:
[----:B------:R-:W-:Y:S05]  /*20e0*/  @!P3 BRA `(.L_x_16) ;  /* 0x0000000000d0b947 */ /* 0x000fea0003800000 */
[----:B------:R-:W-:Y:S02]  /*20f0*/  ISETP.NE.AND P3, PT, R14, 0x1, PT ;  /* 0x000000010e00780c */ /* 0x000fe40003f65270 */
[----:B------:R-:W-:-:S04]  /*2100*/  LOP3.LUT R6, R28, 0x1, RZ, 0xc0, !PT ;  /* 0x000000011c067812 */ /* 0x000fc800078ec0ff */
[----:B------:R-:W-:-:S07]  /*2110*/  ISETP.NE.U32.AND P2, PT, R6, 0x1, PT ;  /* 0x000000010600780c */ /* 0x000fce0003f45070 */
[----:B------:R-:W-:Y:S06]  /*2120*/  @!P3 BRA `(.L_x_19) ;  /* 0x000000000074b947 */ /* 0x000fec0003800000 */
[----:B------:R-:W4:Y:S01]  /*2130*/  S2UR UR8, SR_CgaCtaId ;  /* 0x00000000000879c3 */ /* 0x000f220000008800 */
[----:B------:R-:W-:Y:S01]  /*2140*/  UMOV UR5, 0x400 ;  /* 0x0000040000057882 */ /* 0x000fe20000000000 */
[----:B------:R-:W-:Y:S01]  /*2150*/  LEA R6, R0, R9, 0x5 ;  /* 0x0000000900067211 */ /* 0x000fe200078e28ff */
[----:B------:R-:W-:Y:S01]  /*2160*/  HFMA2 R13, -RZ, RZ, 0.96630859375, -0.0022525787353515625 ;  /* 0x3bbb989dff0d7431 */ /* 0x000fe200000001ff */
[----:B------:R-:W-:Y:S02]  /*2170*/  MOV R14, 0x437c0000 ;  /* 0x437c0000000e7802 */ /* 0x000fe40000000f00 */
[----:B------:R-:W-:Y:S01]  /*2180*/  IADD3 R9, PT, PT, R9, 0x2, RZ ;  /* 0x0000000209097810 */ /* 0x000fe20007ffe0ff */
[----:B----4-:R-:W-:-:S06]  /*2190*/  ULEA UR5, UR8, UR5, 0x18 ;  /* 0x0000000508057291 */ /* 0x010fcc000f8ec0ff */
[----:B------:R-:W-:-:S06]  /*21a0*/  LEA R6, R6, UR5, 0x1 ;  /* 0x0000000506067c11 */ /* 0x000fcc000f8e08ff */
[----:B------:R-:W4:Y:S02]  /*21b0*/  LDS R6, [R6+0x3000] ;  /* 0x0030000006067984 */ /* 0x000f240000000800 */
[--C-:B----4-:R-:W-:Y:S02]  /*21c0*/  HADD2.F32 R10, -RZ, R6.reuse.H0_H0 ;  /* 0x20000006ff0a7230 */ /* 0x110fe40000004100 */
[----:B------:R-:W-:-:S03]  /*21d0*/  HADD2.F32 R12, -RZ, R6.H1_H1 ;  /* 0x30000006ff0c7230 */ /* 0x000fc60000004100 */
[C---:B------:R-:W-:Y:S02]  /*21e0*/  FADD R10, -R31.reuse, R10 ;  /* 0x0000000a1f0a7221 */ /* 0x040fe40000000100 */
[----:B------:R-:W-:Y:S02]  /*21f0*/  FADD R12, -R31, R12 ;  /* 0x0000000c1f0c7221 */ /* 0x000fe40000000100 */
[-C--:B------:R-:W-:Y:S02]  /*2200*/  FFMA.SAT R7, R10, R13.reuse, 0.5 ;  /* 0x3f0000000a077423 */ /* 0x080fe4000000200d */
[----:B------:R-:W-:Y:S02]  /*2210*/  FFMA.SAT R13, R12, R13, 0.5 ;  /* 0x3f0000000c0d7423 */ /* 0x000fe4000000200d */
[-C--:B------:R-:W-:Y:S02]  /*2220*/  FFMA.RM R7, R7, R14.reuse, 12582913 ;  /* 0x4b40000107077423 */ /* 0x080fe4000000400e */
[----:B------:R-:W-:-:S02]  /*2230*/  FFMA.RM R13, R13, R14, 12582913 ;  /* 0x4b4000010d0d7423 */ /* 0x000fc4000000400e */
[C---:B------:R-:W-:Y:S01]  /*2240*/  FADD R11, R7.reuse, -12583039 ;  /* 0xcb40007f070b7421 */ /* 0x040fe20000000000 */
[----:B------:R-:W-:Y:S01]  /*2250*/  SHF.L.U32 R7, R7, 0x17, RZ ;  /* 0x0000001707077819 */ /* 0x000fe200000006ff */
[C---:B------:R-:W-:Y:S01]  /*2260*/  FADD R15, R13.reuse, -12583039 ;  /* 0xcb40007f0d0f7421 */ /* 0x040fe20000000000 */
[----:B------:R-:W-:Y:S01]  /*2270*/  SHF.L.U32 R6, R13, 0x17, RZ ;  /* 0x000000170d067819 */ /* 0x000fe200000006ff */
[----:B------:R-:W-:Y:S02]  /*2280*/  FFMA R11, R10, 1.4426950216293334961, -R11 ;  /* 0x3fb8aa3b0a0b7823 */ /* 0x000fe4000000080b */
[----:B------:R-:W-:Y:S02]  /*2290*/  FFMA R15, R12, 1.4426950216293334961, -R15 ;  /* 0x3fb8aa3b0c0f7823 */ /* 0x000fe4000000080f */
[----:B------:R-:W-:Y:S02]  /*22a0*/  FFMA R11, R10, 1.925963033500011079e-08, R11 ;  /* 0x32a570600a0b7823 */ /* 0x000fe4000000000b */
[----:B------:R-:W-:-:S04]  /*22b0*/  FFMA R15, R12, 1.925963033500011079e-08, R15 ;  /* 0x32a570600c0f7823 */ /* 0x000fc8000000000f */
[----:B------:R-:W4:Y:S08]  /*22c0*/  MUFU.EX2 R11, R11 ;  /* 0x0000000b000b7308 */ /* 0x000f300000000800 */
[----:B------:R-:W5:Y:S01]  /*22d0*/  MUFU.EX2 R15, R15 ;  /* 0x0000000f000f7308 */ /* 0x000f620000000800 */
[----:B----4-:R-:W-:-:S04]  /*22e0*/  FFMA R7, R7, R11, R8 ;  /* 0x0000000b07077223 */ /* 0x010fc80000000008 */
[----:B-----5:R-:W-:-:S07]  /*22f0*/  FFMA R8, R6, R15, R7 ;  /* 0x0000000f06087223 */ /* 0x020fce0000000007 */
.L_x_19:
[----:B------:R-:W-:Y:S05]  /*2300*/  @P2 BRA `(.L_x_16) ;  /* 0x0000000000482947 */ /* 0x000fea0003800000 */
[----:B------:R-:W4:Y:S01]  /*2310*/  S2UR UR8, SR_CgaCtaId ;  /* 0x00000000000879c3 */ /* 0x000f220000008800 */
[----:B------:R-:W-:Y:S01]  /*2320*/  UMOV UR5, 0x400 ;  /* 0x0000040000057882 */ /* 0x000fe20000000000 */
[----:B------:R-:W-:Y:S01]  /*2330*/  LEA R9, R0, R9, 0x5 ;  /* 0x0000000900097211 */ /* 0x000fe200078e28ff */
[----:B------:R-:W-:Y:S01]  /*2340*/  HFMA2 R7, -RZ, RZ, 0.96630859375, -0.0022525787353515625 ;  /* 0x3bbb989dff077431 */ /* 0x000fe200000001ff */
[----:B------:R-:W-:Y:S01]  /*2350*/  MOV R10, 0x437c0000 ;  /* 0x437c0000000a7802 */ /* 0x000fe20000000f00 */
[----:B----4-:R-:W-:-:S06]  /*2360*/  ULEA UR5, UR8, UR5, 0x18 ;  /* 0x0000000508057291 */ /* 0x010fcc000f8ec0ff */
[----:B------:R-:W-:-:S06]  /*2370*/  LEA R9, R9, UR5, 0x1 ;  /* 0x0000000509097c11 */ /* 0x000fcc000f8e08ff */
[----:B------:R-:W4:Y:S02]  /*2380*/  LDS.U16 R9, [R9+0x3000] ;  /* 0x0030000009097984 */ /* 0x000f240000000400 */
[----:B----4-:R-:W-:-:S05]  /*2390*/  HADD2.F32 R6, -RZ, R9.H0_H0 ;  /* 0x20000009ff067230 */ /* 0x010fca0000004100 */
[----:B------:R-:W-:-:S04]  /*23a0*/  FADD R6, -R31, R6 ;  /* 0x000000061f067221 */ /* 0x000fc80000000100 */
[----:B------:R-:W-:-:S04]  /*23b0*/  FFMA.SAT R7, R6, R7, 0.5 ;  /* 0x3f00000006077423 */ /* 0x000fc80000002007 */
[----:B------:R-:W-:-:S04]  /*23c0*/  FFMA.RM R7, R7, R10, 12582913 ;  /* 0x4b40000107077423 */ /* 0x000fc8000000400a */
[C---:B------:R-:W-:Y:S01]  /*23d0*/  FADD R11, R7.reuse, -12583039 ;  /* 0xcb40007f070b7421 */ /* 0x040fe20000000000 */
[----:B------:R-:W-:-:S03]  /*23e0*/  SHF.L.U32 R7, R7, 0x17, RZ ;  /* 0x0000001707077819 */ /* 0x000fc600000006ff */
[----:B------:R-:W-:-:S04]  /*23f0*/  FFMA R11, R6, 1.4426950216293334961, -R11 ;  /* 0x3fb8aa3b060b7823 */ /* 0x000fc8000000080b */
[----:B------:R-:W-:-:S06]  /*2400*/  FFMA R11, R6, 1.925963033500011079e-08, R11 ;  /* 0x32a57060060b7823 */ /* 0x000fcc000000000b */
[----:B------:R-:W4:Y:S02]  /*2410*/  MUFU.EX2 R11, R11 ;  /* 0x0000000b000b7308 */ /* 0x000f240000000800 */
[----:B----4-:R-:W-:-:S07]  /*2420*/  FFMA R8, R7, R11, R8 ;  /* 0x0000000b07087223 */ /* 0x010fce0000000008 */
.L_x_16:
[----:B------:R-:W-:Y:S01]  /*2430*/  MOV R7, 0x3bbb989d ;  /* 0x3bbb989d00077802 */ /* 0x000fe20000000f00 */
[----:B------:R-:W-:Y:S01]  /*2440*/  UISETP.GE.AND UP1, UPT, UR13, UR14, UPT ;  /* 0x0000000e0d00728c */ /* 0x000fe2000bf26270 */
[----:B------:R-:W-:-:S03]  /*2450*/  MOV R9, 0x437c0000 ;  /* 0x437c000000097802 */ /* 0x000fc60000000f00 */
[----:B------:R-:W-:-:S04]  /*2460*/  FFMA.SAT R6, R4, R7, 0.5 ;  /* 0x3f00000004067423 */ /* 0x000fc80000002007 */
[----:B------:R-:W-:-:S04]  /*2470*/  FFMA.RM R6, R6, R9, 12582913 ;  /* 0x4b40000106067423 */ /* 0x000fc80000004009 */
[----:B------:R-:W-:-:S04]  /*2480*/  FADD R7, R6, -12583039 ;  /* 0xcb40007f06077421 */ /* 0x000fc80000000000 */
[----:B------:R-:W-:-:S04]  /*2490*/  FFMA R7, R4, 1.4426950216293334961, -R7 ;  /* 0x3fb8aa3b04077823 */ /* 0x000fc80000000807 */
[----:B------:R-:W-:Y:S01]  /*24a0*/  FFMA R12, R4, 1.925963033500011079e-08, R7 ;  /* 0x32a57060040c7823 */ /* 0x000fe20000000007 */
[----:B------:R-:W-:-:S05]  /*24b0*/  SHF.L.U32 R7, R6, 0x17, RZ ;  /* 0x0000001706077819 */ /* 0x000fca00000006ff */
[----:B------:R-:W4:Y:S02]  /*24c0*/  MUFU.EX2 R12, R12 ;  /* 0x0000000c000c7308 */ /* 0x000f240000000800 */
[----:B----4-:R-:W-:-:S04]  /*24d0*/  FMUL R30, R12, R7 ;  /* 0x000000070c1e7220 */ /* 0x010fc80000400000 */
[----:B------:R-:W-:-:S05]  /*24e0*/  FFMA R29, R5, R30, R8 ;  /* 0x0000001e051d7223 */ /* 0x000fca0000000008 */
[----:B------:R-:W-:Y:S04]  /*24f0*/  STS [R26+0x4804], R29 ;  /* 0x0048041d1a007388 */ /* 0x000fe80000000800 */
[----:B------:R-:W4:Y:S04]  /*2500*/  LDS.128 R8, [R25+0x3870] ;  /* 0x0038700019087984 */ /* 0x000f280000000c00 */
[----:B------:R-:W5:Y:S01]  /*2510*/  LDS.128 R4, [R25+0x3800] ;  /* 0x0038000019047984 */ /* 0x000f620000000c00 */
[--C-:B----4-:R-:W-:Y:S02]  /*2520*/  HADD2.F32 R13, -RZ, R11.reuse.H0_H0 ;  /* 0x2000000bff0d7230 */ /* 0x110fe40000004100 */
[----:B------:R-:W-:-:S02]  /*2530*/  HADD2.F32 R17, -RZ, R11.H1_H1 ;  /* 0x3000000bff117230 */ /* 0x000fc40000004100 */
[--C-:B------:R-:W-:Y:S02]  /*2540*/  HADD2.F32 R11, -RZ, R8.reuse.H0_H0 ;  /* 0x20000008ff0b7230 */ /* 0x100fe40000004100 */
[C---:B------:R-:W-:Y:S01]  /*2550*/  FMUL R15, R30.reuse, R13 ;  /* 0x0000000d1e0f7220 */ /* 0x040fe20000400000 */
[----:B------:R-:W-:Y:S02]  /*2560*/  HADD2.F32 R21, -RZ, R8.H1_H1 ;  /* 0x30000008ff157230 */ /* 0x000fe40000004100 */
[C---:B------:R-:W-:Y:S01]  /*2570*/  FMUL R8, R30.reuse, R17 ;  /* 0x000000111e087220 */ /* 0x040fe20000400000 */
[--C-:B------:R-:W-:Y:S02]  /*2580*/  HADD2.F32 R23, -RZ, R9.reuse.H0_H0 ;  /* 0x20000009ff177230 */ /* 0x100fe40000004100 */
[C---:B------:R-:W-:Y:S01]  /*2590*/  FMUL R12, R30.reuse, R11 ;  /* 0x0000000b1e0c7220 */ /* 0x040fe20000400000 */
[----:B------:R-:W-:Y:S02]  /*25a0*/  HADD2.F32 R13, -RZ, R9.H1_H1 ;  /* 0x30000009ff0d7230 */ /* 0x000fe40000004100 */
[----:B------:R-:W-:Y:S01]  /*25b0*/  FMUL R21, R30, R21 ;  /* 0x000000151e157220 */ /* 0x000fe20000400000 */
[--C-:B------:R-:W-:Y:S01]  /*25c0*/  HADD2.F32 R17, -RZ, R10.reuse.H0_H0 ;  /* 0x2000000aff117230 */ /* 0x100fe20000004100 */
[----:B------:R-:W-:Y:S01]  /*25d0*/  F2FP.F16.F32.PACK_AB R15, R8, R15 ;  /* 0x0000000f080f723e */ /* 0x000fe200000000ff */
[----:B------:R-:W-:-:S02]  /*25e0*/  HADD2.F32 R19, -RZ, R10.H1_H1 ;  /* 0x3000000aff137230 */ /* 0x000fc40000004100 */
[C---:B------:R-:W-:Y:S01]  /*25f0*/  FMUL R14, R30.reuse, R23 ;  /* 0x000000171e0e7220 */ /* 0x040fe20000400000 */
[----:B------:R-:W4:Y:S01]  /*2600*/  LDS.128 R8, [R25+0x3810] ;  /* 0x0038100019087984 */ /* 0x000f220000000c00 */
[C---:B------:R-:W-:Y:S01]  /*2610*/  FMUL R13, R30.reuse, R13 ;  /* 0x0000000d1e0d7220 */ /* 0x040fe20000400000 */
[C---:B------:R-:W-:Y:S01]  /*2620*/  FMUL R17, R30.reuse, R17 ;  /* 0x000000111e117220 */ /* 0x040fe20000400000 */
[----:B------:R-:W-:Y:S01]  /*2630*/  FMUL R16, R30, R19 ;  /* 0x000000131e107220 */ /* 0x000fe20000400000 */
[----:B------:R-:W-:Y:S01]  /*2640*/  F2FP.F16.F32.PACK_AB R12, R21, R12 ;  /* 0x0000000c150c723e */ /* 0x000fe200000000ff */
[----:B-----5:R-:W-:Y:S01]  /*2650*/  HADD2.F32 R21, -RZ, R5.H0_H0 ;  /* 0x20000005ff157230 */ /* 0x020fe20000004100 */
[----:B------:R-:W-:Y:S01]  /*2660*/  F2FP.F16.F32.PACK_AB R13, R13, R14 ;  /* 0x0000000e0d0d723e */ /* 0x000fe200000000ff */
[----:B------:R-:W-:Y:S01]  /*2670*/  HADD2.F32 R35, -RZ, R7.H0_H0 ;  /* 0x20000007ff237230 */ /* 0x000fe20000004100 */
[----:B------:R-:W-:Y:S01]  /*2680*/  F2FP.F16.F32.PACK_AB R14, R16, R17 ;  /* 0x00000011100e723e */ /* 0x000fe200000000ff */
[----:B------:R-:W-:-:S02]  /*2690*/  HADD2.F32 R5, -RZ, R5.H1_H1 ;  /* 0x30000005ff057230 */ /* 0x000fc40000004100 */
[----:B------:R-:W-:Y:S02]  /*26a0*/  HADD2.F32 R7, -RZ, R7.H1_H1 ;  /* 0x30000007ff077230 */ /* 0x000fe40000004100 */
[----:B------:R-:W-:Y:S01]  /*26b0*/  HADD2.F32 R17, -RZ, R4.H0_H0 ;  /* 0x20000004ff117230 */ /* 0x000fe20000004100 */
[----:B------:R5:W-:Y:S01]  /*26c0*/  STS.128 [R25+0x3870], R12 ;  /* 0x0038700c19007388 */ /* 0x000be20000000c00 */
[--C-:B------:R-:W-:Y:S02]  /*26d0*/  HADD2.F32 R23, -RZ, R6.reuse.H0_H0 ;  /* 0x20000006ff177230 */ /* 0x100fe40000004100 */
[----:B------:R-:W-:Y:S02]  /*26e0*/  HADD2.F32 R33, -RZ, R6.H1_H1 ;  /* 0x30000006ff217230 */ /* 0x000fe40000004100 */
[C---:B------:R-:W-:Y:S01]  /*26f0*/  FMUL R16, R30.reuse, R17 ;  /* 0x000000111e107220 */ /* 0x040fe20000400000 */
[----:B------:R-:W-:Y:S02]  /*2700*/  HADD2.F32 R19, -RZ, R4.H1_H1 ;  /* 0x30000004ff137230 */ /* 0x000fe40000004100 */
[C---:B------:R-:W-:Y:S01]  /*2710*/  FMUL R18, R30.reuse, R23 ;  /* 0x000000171e127220 */ /* 0x040fe20000400000 */
[C---:B------:R-:W-:Y:S01]  /*2720*/  FMUL R17, R30.reuse, R21 ;  /* 0x000000151e117220 */ /* 0x040fe20000400000 */
[C---:B------:R-:W-:Y:S01]  /*2730*/  FMUL R33, R30.reuse, R33 ;  /* 0x000000211e217220 */ /* 0x040fe20000400000 */
[----:B------:R-:W-:-:S04]  /*2740*/  FMUL R19, R30, R19 ;  /* 0x000000131e137220 */ /* 0x000fc80000400000 */
[----:B------:R-:W-:Y:S02]  /*2750*/  F2FP.F16.F32.PACK_AB R18, R33, R18 ;  /* 0x000000122112723e */ /* 0x000fe400000000ff */
[----:B------:R-:W-:Y:S01]  /*2760*/  F2FP.F16.F32.PACK_AB R16, R19, R16 ;  /* 0x000000101310723e */ /* 0x000fe200000000ff */
[C---:B-----5:R-:W-:Y:S01]  /*2770*/  FMUL R12, R30.reuse, R5 ;  /* 0x000000051e0c7220 */ /* 0x060fe20000400000 */
[C---:B------:R-:W-:Y:S01]  /*2780*/  FMUL R14, R30.reuse, R7 ;  /* 0x000000071e0e7220 */ /* 0x040fe20000400000 */
[----:B------:R-:W-:Y:S01]  /*2790*/  FMUL R19, R30, R35 ;  /* 0x000000231e137220 */ /* 0x000fe20000400000 */
[----:B------:R-:W5:Y:S02]  /*27a0*/  LDS.128 R4, [R25+0x3820] ;  /* 0x0038200019047984 */ /* 0x000f640000000c00 */
[----:B------:R-:W-:Y:S02]  /*27b0*/  F2FP.F16.F32.PACK_AB R17, R12, R17 ;  /* 0x000000110c11723e */ /* 0x000fe400000000ff */
[----:B------:R-:W-:Y:S01]  /*27c0*/  F2FP.F16.F32.PACK_AB R19, R14, R19 ;  /* 0x000000130e13723e */ /* 0x000fe200000000ff */
[----:B----4-:R-:W-:-:S02]  /*27d0*/  HADD2.F32 R13, -RZ, R8.H0_H0 ;  /* 0x20000008ff0d7230 */ /* 0x010fc40000004100 */
[----:B------:R-:W-:Y:S02]  /*27e0*/  HADD2.F32 R15, -RZ, R8.H1_H1 ;  /* 0x30000008ff0f7230 */ /* 0x000fe40000004100 */
[----:B------:R4:W-:Y:S01]  /*27f0*/  STS.128 [R25+0x3800], R16 ;  /* 0x0038001019007388 */ /* 0x0009e20000000c00 */
[--C-:B------:R-:W-:Y:S02]  /*2800*/  HADD2.F32 R23, -RZ, R9.reuse.H0_H0 ;  /* 0x20000009ff177230 */ /* 0x100fe40000004100 */
[C---:B------:R-:W-:Y:S01]  /*2810*/  FMUL R12, R30.reuse, R13 ;  /* 0x0000000d1e0c7220 */ /* 0x040fe20000400000 */
[----:B------:R-:W-:Y:S02]  /*2820*/  HADD2.F32 R33, -RZ, R9.H1_H1 ;  /* 0x30000009ff217230 */ /* 0x000fe40000004100 */
[C---:B------:R-:W-:Y:S01]  /*2830*/  FMUL R9, R30.reuse, R15 ;  /* 0x0000000f1e097220 */ /* 0x040fe20000400000 */
[--C-:B------:R-:W-:Y:S02]  /*2840*/  HADD2.F32 R21, -RZ, R10.reuse.H0_H0 ;  /* 0x2000000aff157230 */ /* 0x100fe40000004100 */
[----:B------:R-:W-:Y:S01]  /*2850*/  FMUL R23, R30, R23 ;  /* 0x000000171e177220 */ /* 0x000fe20000400000 */
[----:B------:R-:W-:-:S02]  /*2860*/  HADD2.F32 R15, -RZ, R10.H1_H1 ;  /* 0x3000000aff0f7230 */ /* 0x000fc40000004100 */
[--C-:B------:R-:W-:Y:S01]  /*2870*/  HADD2.F32 R13, -RZ, R11.reuse.H0_H0 ;  /* 0x2000000bff0d7230 */ /* 0x100fe20000004100 */
[----:B------:R-:W-:Y:S01]  /*2880*/  F2FP.F16.F32.PACK_AB R12, R9, R12 ;  /* 0x0000000c090c723e */ /* 0x000fe200000000ff */
[----:B------:R-:W-:Y:S02]  /*2890*/  HADD2.F32 R35, -RZ, R11.H1_H1 ;  /* 0x3000000bff237230 */ /* 0x000fe40000004100 */
[C---:B------:R-:W-:Y:S01]  /*28a0*/  FMUL R14, R30.reuse, R21 ;  /* 0x000000151e0e7220 */ /* 0x040fe20000400000 */
[----:B------:R-:W1:Y:S01]  /*28b0*/  LDS.128 R8, [R25+0x3830] ;  /* 0x0038300019087984 */ /* 0x000e620000000c00 */
[C---:B------:R-:W-:Y:S01]  /*28c0*/  FMUL R15, R30.reuse, R15 ;  /* 0x0000000f1e0f7220 */ /* 0x040fe20000400000 */
[C---:B----4-:R-:W-:Y:S01]  /*28d0*/  FMUL R16, R30.reuse, R33 ;  /* 0x000000211e107220 */ /* 0x050fe20000400000 */
[C---:B------:R-:W-:Y:S01]  /*28e0*/  FMUL R17, R30.reuse, R13 ;  /* 0x0000000d1e117220 */ /* 0x040fe20000400000 */
[----:B------:R-:W-:Y:S02]  /*28f0*/  FMUL R18, R30, R35 ;  /* 0x000000231e127220 */ /* 0x000fe40000400000 */
[----:B------:R-:W-:-:S02]  /*2900*/  F2FP.F16.F32.PACK_AB R14, R15, R14 ;  /* 0x0000000e0f0e723e */ /* 0x000fc400000000ff */
[----:B------:R-:W-:Y:S02]  /*2910*/  F2FP.F16.F32.PACK_AB R13, R16, R23 ;  /* 0x00000017100d723e */ /* 0x000fe400000000ff */
[----:B------:R-:W-:-:S05]  /*2920*/  F2FP.F16.F32.PACK_AB R15, R18, R17 ;  /* 0x00000011120f723e */ /* 0x000fca00000000ff */
[----:B------:R-:W-:Y:S01]  /*2930*/  STS.128 [R25+0x3810], R12 ;  /* 0x0038100c19007388 */ /* 0x000fe20000000c00 */
[--C-:B-----5:R-:W-:Y:S02]  /*2940*/  HADD2.F32 R17, -RZ, R4.reuse.H0_H0 ;  /* 0x20000004ff117230 */ /* 0x120fe40000004100 */
[--C-:B------:R-:W-:Y:S01]  /*2950*/  HADD2.F32 R21, -RZ, R5.reuse.H0_H0 ;  /* 0x20000005ff157230 */ /* 0x100fe20000004100 */
[----:B------:R-:W4:Y:S01]  /*2960*/  LDS.128 R12, [R25+0x3840] ;  /* 0x00384000190c7984 */ /* 0x000f220000000c00 */
[----:B------:R-:W-:Y:S02]  /*2970*/  HADD2.F32 R23, -RZ, R5.H1_H1 ;  /* 0x30000005ff177230 */ /* 0x000fe40000004100 */
[C---:B------:R-:W-:Y:S01]  /*2980*/  FMUL R16, R30.reuse, R17 ;  /* 0x000000111e107220 */ /* 0x040fe20000400000 */
[----:B------:R-:W-:Y:S02]  /*2990*/  HADD2.F32 R19, -RZ, R4.H1_H1 ;  /* 0x30000004ff137230 */ /* 0x000fe40000004100 */
[----:B------:R-:W-:Y:S01]  /*29a0*/  FMUL R17, R30, R21 ;  /* 0x000000151e117220 */ /* 0x000fe20000400000 */
[----:B------:R-:W-:-:S02]  /*29b0*/  HADD2.F32 R5, -RZ, R7.H0_H0 ;  /* 0x20000007ff057230 */ /* 0x000fc40000004100 */
[C---:B------:R-:W-:Y:S01]  /*29c0*/  FMUL R4, R30.reuse, R23 ;  /* 0x000000171e047220 */ /* 0x040fe20000400000 */
[----:B------:R-:W-:Y:S02]  /*29d0*/  HADD2.F32 R7, -RZ, R7.H1_H1 ;  /* 0x30000007ff077230 */ /* 0x000fe40000004100 */
[C---:B------:R-:W-:Y:S01]  /*29e0*/  FMUL R19, R30.reuse, R19 ;  /* 0x000000131e137220 */ /* 0x040fe20000400000 */
[--C-:B------:R-:W-:Y:S02]  /*29f0*/  HADD2.F32 R33, -RZ, R6.reuse.H0_H0 ;  /* 0x20000006ff217230 */ /* 0x100fe40000004100 */
[----:B------:R-:W-:Y:S01]  /*2a00*/  FMUL R5, R30, R5 ;  /* 0x000000051e057220 */ /* 0x000fe20000400000 */
[----:B------:R-:W-:Y:S01]  /*2a10*/  F2FP.F16.F32.PACK_AB R17, R4, R17 ;  /* 0x000000110411723e */ /* 0x000fe200000000ff */
[C---:B------:R-:W-:Y:S01]  /*2a20*/  FMUL R4, R30.reuse, R7 ;  /* 0x000000071e047220 */ /* 0x040fe20000400000 */
[----:B------:R-:W-:Y:S01]  /*2a30*/  HADD2.F32 R35, -RZ, R6.H1_H1 ;  /* 0x30000006ff237230 */ /* 0x000fe20000004100 */
[----:B------:R-:W-:Y:S01]  /*2a40*/  F2FP.F16.F32.PACK_AB R16, R19, R16 ;  /* 0x000000101310723e */ /* 0x000fe200000000ff */
[----:B------:R-:W-:-:S02]  /*2a50*/  FMUL R18, R30, R33 ;  /* 0x000000211e127220 */ /* 0x000fc40000400000 */
[----:B------:R-:W-:Y:S01]  /*2a60*/  F2FP.F16.F32.PACK_AB R19, R4, R5 ;  /* 0x000000050413723e */ /* 0x000fe200000000ff */
[C---:B------:R-:W-:Y:S01]  /*2a70*/  FMUL R35, R30.reuse, R35 ;  /* 0x000000231e237220 */ /* 0x040fe20000400000 */
[--C-:B-1----:R-:W-:Y:S02]  /*2a80*/  HADD2.F32 R7, -RZ, R8.reuse.H0_H0 ;  /* 0x20000008ff077230 */ /* 0x102fe40000004100 */
[----:B------:R-:W-:Y:S02]  /*2a90*/  HADD2.F32 R21, -RZ, R8.H1_H1 ;  /* 0x30000008ff157230 */ /* 0x000fe40000004100 */
[----:B------:R-:W-:Y:S01]  /*2aa0*/  F2FP.F16.F32.PACK_AB R18, R35, R18 ;  /* 0x000000122312723e */ /* 0x000fe200000000ff */
[--C-:B------:R-:W-:Y:S02]  /*2ab0*/  HADD2.F32 R33, -RZ, R9.reuse.H0_H0 ;  /* 0x20000009ff217230 */ /* 0x100fe40000004100 */
[----:B------:R-:W-:Y:S01]  /*2ac0*/  FMUL R7, R30, R7 ;  /* 0x000000071e077220 */ /* 0x000fe20000400000 */
[----:B------:R-:W-:-:S02]  /*2ad0*/  HADD2.F32 R35, -RZ, R9.H1_H1 ;  /* 0x30000009ff237230 */ /* 0x000fc40000004100 */
[C---:B------:R-:W-:Y:S01]  /*2ae0*/  FMUL R20, R30.reuse, R21 ;  /* 0x000000151e147220 */ /* 0x040fe20000400000 */
[--C-:B------:R-:W-:Y:S02]  /*2af0*/  HADD2.F32 R9, -RZ, R10.reuse.H0_H0 ;  /* 0x2000000aff097230 */ /* 0x100fe40000004100 */
[C---:B------:R-:W-:Y:S01]  /*2b00*/  FMUL R8, R30.reuse, R33 ;  /* 0x000000211e087220 */ /* 0x040fe20000400000 */
[----:B------:R-:W-:Y:S02]  /*2b10*/  HADD2.F32 R21, -RZ, R10.H1_H1 ;  /* 0x3000000aff157230 */ /* 0x000fe40000004100 */
[----:B------:R-:W-:Y:S01]  /*2b20*/  FMUL R33, R30, R35 ;  /* 0x000000231e217220 */ /* 0x000fe20000400000 */
[----:B------:R-:W-:Y:S01]  /*2b30*/  F2FP.F16.F32.PACK_AB R20, R20, R7 ;  /* 0x000000071414723e */ /* 0x000fe200000000ff */
[--C-:B------:R-:W-:Y:S01]  /*2b40*/  HADD2.F32 R23, -RZ, R11.reuse.H0_H0 ;  /* 0x2000000bff177230 */ /* 0x100fe20000004100 */
[----:B------:R-:W1:Y:S01]  /*2b50*/  LDS.128 R4, [R25+0x3850] ;  /* 0x0038500019047984 */ /* 0x000e620000000c00 */
[----:B------:R-:W-:-:S02]  /*2b60*/  HADD2.F32 R11, -RZ, R11.H1_H1 ;  /* 0x3000000bff0b7230 */ /* 0x000fc40000004100 */
[C---:B------:R-:W-:Y:S01]  /*2b70*/  FMUL R9, R30.reuse, R9 ;  /* 0x000000091e097220 */ /* 0x040fe20000400000 */
[C---:B------:R-:W-:Y:S01]  /*2b80*/  FMUL R22, R30.reuse, R21 ;  /* 0x000000151e167220 */ /* 0x040fe20000400000 */
[C---:B------:R-:W-:Y:S01]  /*2b90*/  FMUL R23, R30.reuse, R23 ;  /* 0x000000171e177220 */ /* 0x040fe20000400000 */
[----:B------:R5:W-:Y:S01]  /*2ba0*/  STS.128 [R25+0x3820], R16 ;  /* 0x0038201019007388 */ /* 0x000be20000000c00 */
[----:B------:R-:W-:Y:S01]  /*2bb0*/  FMUL R10, R30, R11 ;  /* 0x0000000b1e0a7220 */ /* 0x000fe20000400000 */
[--C-:B----4-:R-:W-:Y:S01]  /*2bc0*/  HADD2.F32 R11, -RZ, R12.reuse.H1_H1 ;  /* 0x3000000cff0b7230 */ /* 0x110fe20000004100 */
[----:B------:R-:W-:Y:S01]  /*2bd0*/  F2FP.F16.F32.PACK_AB R22, R22, R9 ;  /* 0x000000091616723e */ /* 0x000fe200000000ff */
[----:B------:R-:W-:Y:S01]  /*2be0*/  HADD2.F32 R9, -RZ, R12.H0_H0 ;  /* 0x2000000cff097230 */ /* 0x000fe20000004100 */
[----:B------:R-:W-:Y:S01]  /*2bf0*/  F2FP.F16.F32.PACK_AB R21, R33, R8 ;  /* 0x000000082115723e */ /* 0x000fe200000000ff */
[----:B------:R-:W-:Y:S01]  /*2c00*/  HADD2.F32 R33, -RZ, R14.H1_H1 ;  /* 0x3000000eff217230 */ /* 0x000fe20000004100 */
[----:B------:R-:W-:-:S02]  /*2c10*/  F2FP.F16.F32.PACK_AB R23, R10, R23 ;  /* 0x000000170a17723e */ /* 0x000fc400000000ff */
[----:B------:R-:W-:-:S03]  /*2c20*/  FMUL R12, R30, R9 ;  /* 0x000000091e0c7220 */ /* 0x000fc60000400000 */
[----:B------:R4:W-:Y:S01]  /*2c30*/  STS.128 [R25+0x3830], R20 ;  /* 0x0038301419007388 */ /* 0x0009e20000000c00 */
[--C-:B-----5:R-:W-:Y:S02]  /*2c40*/  HADD2.F32 R17, -RZ, R13.reuse.H0_H0 ;  /* 0x2000000dff117230 */ /* 0x120fe40000004100 */
[----:B------:R-:W-:Y:S02]  /*2c50*/  HADD2.F32 R19, -RZ, R13.H1_H1 ;  /* 0x3000000dff137230 */ /* 0x000fe40000004100 */
[C---:B------:R-:W-:Y:S02]  /*2c60*/  FMUL R13, R30.reuse, R11 ;  /* 0x0000000b1e0d7220 */ /* 0x040fe40000400000 */
[----:B------:R-:W5:Y:S01]  /*2c70*/  LDS.128 R8, [R25+0x3860] ;  /* 0x0038600019087984 */ /* 0x000f620000000c00 */
[C---:B------:R-:W-:Y:S01]  /*2c80*/  FMUL R17, R30.reuse, R17 ;  /* 0x000000111e117220 */ /* 0x040fe20000400000 */
[----:B------:R-:W-:Y:S01]  /*2c90*/  FMUL R16, R30, R19 ;  /* 0x000000131e107220 */ /* 0x000fe20000400000 */
[----:B------:R-:W-:-:S04]  /*2ca0*/  F2FP.F16.F32.PACK_AB R12, R13, R12 ;  /* 0x0000000c0d0c723e */ /* 0x000fc800000000ff */
[----:B------:R-:W-:Y:S01]  /*2cb0*/  F2FP.F16.F32.PACK_AB R13, R16, R17 ;  /* 0x00000011100d723e */ /* 0x000fe200000000ff */
[--C-:B------:R-:W-:Y:S02]  /*2cc0*/  HADD2.F32 R17, -RZ, R15.reuse.H0_H0 ;  /* 0x2000000fff117230 */ /* 0x100fe40000004100 */
[----:B------:R-:W-:Y:S02]  /*2cd0*/  HADD2.F32 R15, -RZ, R15.H1_H1 ;  /* 0x3000000fff0f7230 */ /* 0x000fe40000004100 */
[----:B----4-:R-:W-:Y:S02]  /*2ce0*/  HADD2.F32 R23, -RZ, R14.H0_H0 ;  /* 0x2000000eff177230 */ /* 0x010fe40000004100 */
[----:B------:R-:W-:Y:S01]  /*2cf0*/  FMUL R17, R30, R17 ;  /* 0x000000111e117220 */ /* 0x000fe20000400000 */
[--C-:B-1----:R-:W-:Y:S02]  /*2d00*/  HADD2.F32 R19, -RZ, R4.reuse.H0_H0 ;  /* 0x20000004ff137230 */ /* 0x102fe40000004100 */
[----:B------:R-:W-:-:S02]  /*2d10*/  HADD2.F32 R21, -RZ, R4.H1_H1 ;  /* 0x30000004ff157230 */ /* 0x000fc40000004100 */
[C---:B------:R-:W-:Y:S01]  /*2d20*/  FMUL R4, R30.reuse, R15 ;  /* 0x0000000f1e047220 */ /* 0x040fe20000400000 */
[C---:B------:R-:W-:Y:S01]  /*2d30*/  FMUL R14, R30.reuse, R23 ;  /* 0x000000171e0e7220 */ /* 0x040fe20000400000 */
[C---:B------:R-:W-:Y:S01]  /*2d40*/  FMUL R19, R30.reuse, R19 ;  /* 0x000000131e137220 */ /* 0x040fe20000400000 */
[C---:B------:R-:W-:Y:S01]  /*2d50*/  FMUL R23, R30.reuse, R33 ;  /* 0x000000211e177220 */ /* 0x040fe20000400000 */
[----:B------:R-:W-:Y:S01]  /*2d60*/  FMUL R16, R30, R21 ;  /* 0x000000151e107220 */ /* 0x000fe20000400000 */
[----:B------:R-:W-:Y:S01]  /*2d70*/  F2FP.F16.F32.PACK_AB R15, R4, R17 ;  /* 0x00000011040f723e */ /* 0x000fe200000000ff */
[--C-:B------:R-:W-:Y:S02]  /*2d80*/  HADD2.F32 R21, -RZ, R5.reuse.H0_H0 ;  /* 0x20000005ff157230 */ /* 0x100fe40000004100 */
[----:B------:R-:W-:Y:S01]  /*2d90*/  F2FP.F16.F32.PACK_AB R14, R23, R14 ;  /* 0x0000000e170e723e */ /* 0x000fe200000000ff */
[----:B------:R-:W-:Y:S01]  /*2da0*/  HADD2.F32 R23, -RZ, R5.H1_H1 ;  /* 0x30000005ff177230 */ /* 0x000fe20000004100 */
[----:B------:R-:W-:Y:S01]  /*2db0*/  F2FP.F16.F32.PACK_AB R4, R16, R19 ;  /* 0x000000131004723e */ /* 0x000fe200000000ff */
[----:B------:R-:W-:-:S02]  /*2dc0*/  HADD2.F32 R19, -RZ, R7.H0_H0 ;  /* 0x20000007ff137230 */ /* 0x000fc40000004100 */
[----:B------:R-:W-:Y:S01]  /*2dd0*/  HADD2.F32 R7, -RZ, R7.H1_H1 ;  /* 0x30000007ff077230 */ /* 0x000fe20000004100 */
[----:B------:R1:W-:Y:S01]  /*2de0*/  STS.128 [R25+0x3840], R12 ;  /* 0x0038400c19007388 */ /* 0x0003e20000000c00 */
[--C-:B------:R-:W-:Y:S02]  /*2df0*/  HADD2.F32 R5, -RZ, R6.reuse.H0_H0 ;  /* 0x20000006ff057230 */ /* 0x100fe40000004100 */
[C---:B------:R-:W-:Y:S01]  /*2e00*/  FMUL R19, R30.reuse, R19 ;  /* 0x000000131e137220 */ /* 0x040fe20000400000 */
[----:B------:R-:W-:Y:S02]  /*2e10*/  HADD2.F32 R17, -RZ, R6.H1_H1 ;  /* 0x30000006ff117230 */ /* 0x000fe40000004100 */
[C---:B------:R-:W-:Y:S01]  /*2e20*/  FMUL R6, R30.reuse, R21 ;  /* 0x000000151e067220 */ /* 0x040fe20000400000 */
[C---:B------:R-:W-:Y:S01]  /*2e30*/  FMUL R21, R30.reuse, R23 ;  /* 0x000000171e157220 */ /* 0x040fe20000400000 */
[C---:B------:R-:W-:Y:S01]  /*2e40*/  FMUL R18, R30.reuse, R7 ;  /* 0x000000071e127220 */ /* 0x040fe20000400000 */
[C---:B------:R-:W-:Y:S01]  /*2e50*/  FMUL R16, R30.reuse, R5 ;  /* 0x000000051e107220 */ /* 0x040fe20000400000 */
[----:B------:R-:W-:Y:S01]  /*2e60*/  FMUL R17, R30, R17 ;  /* 0x000000111e117220 */ /* 0x000fe20000400000 */
[--C-:B-----5:R-:W-:Y:S01]  /*2e70*/  HADD2.F32 R23, -RZ, R9.reuse.H1_H1 ;  /* 0x30000009ff177230 */ /* 0x120fe20000004100 */
[----:B------:R-:W-:Y:S01]  /*2e80*/  F2FP.F16.F32.PACK_AB R5, R21, R6 ;  /* 0x000000061505723e */ /* 0x000fe200000000ff */
[--C-:B------:R-:W-:Y:S01]  /*2e90*/  HADD2.F32 R21, -RZ, R8.reuse.H1_H1 ;  /* 0x30000008ff157230 */ /* 0x100fe20000004100 */
[----:B------:R-:W-:Y:S01]  /*2ea0*/  F2FP.F16.F32.PACK_AB R7, R18, R19 ;  /* 0x000000131207723e */ /* 0x000fe200000000ff */
[----:B------:R-:W-:Y:S01]  /*2eb0*/  HADD2.F32 R19, -RZ, R9.H0_H0 ;  /* 0x20000009ff137230 */ /* 0x000fe20000004100 */
[----:B------:R-:W-:Y:S01]  /*2ec0*/  F2FP.F16.F32.PACK_AB R6, R17, R16 ;  /* 0x000000101106723e */ /* 0x000fe200000000ff */
[----:B------:R-:W-:-:S02]  /*2ed0*/  HADD2.F32 R17, -RZ, R8.H0_H0 ;  /* 0x20000008ff117230 */ /* 0x000fc40000004100 */
[C---:B------:R-:W-:Y:S01]  /*2ee0*/  FMUL R21, R30.reuse, R21 ;  /* 0x000000151e157220 */ /* 0x040fe20000400000 */
[--C-:B------:R-:W-:Y:S02]  /*2ef0*/  HADD2.F32 R9, -RZ, R10.reuse.H0_H0 ;  /* 0x2000000aff097230 */ /* 0x100fe40000004100 */
[C---:B------:R-:W-:Y:S01]  /*2f00*/  FMUL R19, R30.reuse, R19 ;  /* 0x000000131e137220 */ /* 0x040fe20000400000 */
[----:B------:R-:W-:Y:S02]  /*2f10*/  HADD2.F32 R35, -RZ, R10.H1_H1 ;  /* 0x3000000aff237230 */ /* 0x000fe40000004100 */
[C---:B------:R-:W-:Y:S01]  /*2f20*/  FMUL R8, R30.reuse, R17 ;  /* 0x000000111e087220 */ /* 0x040fe20000400000 */
[--C-:B------:R-:W-:Y:S02]  /*2f30*/  HADD2.F32 R33, -RZ, R11.reuse.H0_H0 ;  /* 0x2000000bff217230 */ /* 0x100fe40000004100 */
[----:B------:R-:W-:Y:S01]  /*2f40*/  FMUL R10, R30, R23 ;  /* 0x000000171e0a7220 */ /* 0x000fe20000400000 */
[----:B------:R-:W-:-:S02]  /*2f50*/  HADD2.F32 R11, -RZ, R11.H1_H1 ;  /* 0x3000000bff0b7230 */ /* 0x000fc40000004100 */
[C---:B------:R-:W-:Y:S01]  /*2f60*/  FMUL R16, R30.reuse, R9 ;  /* 0x000000091e107220 */ /* 0x040fe20000400000 */
[C---:B------:R-:W-:Y:S01]  /*2f70*/  FMUL R35, R30.reuse, R35 ;  /* 0x000000231e237220 */ /* 0x040fe20000400000 */
[----:B------:R-:W-:Y:S01]  /*2f80*/  FMUL R33, R30, R33 ;  /* 0x000000211e217220 */ /* 0x000fe20000400000 */
[----:B------:R-:W-:Y:S01]  /*2f90*/  F2FP.F16.F32.PACK_AB R9, R10, R19 ;  /* 0x000000130a09723e */ /* 0x000fe200000000ff */
[----:B------:R-:W-:Y:S01]  /*2fa0*/  FMUL R30, R30, R11 ;  /* 0x0000000b1e1e7220 */ /* 0x000fe20000400000 */
[----:B------:R-:W-:Y:S01]  /*2fb0*/  F2FP.F16.F32.PACK_AB R8, R21, R8 ;  /* 0x000000081508723e */ /* 0x000fe200000000ff */
[----:B------:R1:W-:Y:S01]  /*2fc0*/  STS.128 [R25+0x3850], R4 ;  /* 0x0038500419007388 */ /* 0x0003e20000000c00 */
[----:B------:R-:W-:Y:S02]  /*2fd0*/  F2FP.F16.F32.PACK_AB R10, R35, R16 ;  /* 0x00000010230a723e */ /* 0x000fe400000000ff */
[----:B------:R-:W-:-:S05]  /*2fe0*/  F2FP.F16.F32.PACK_AB R11, R30, R33 ;  /* 0x000000211e0b723e */ /* 0x000fca00000000ff */
[----:B------:R1:W-:Y:S01]  /*2ff0*/  STS.128 [R25+0x3860], R8 ;  /* 0x0038600819007388 */ /* 0x0003e20000000c00 */
[----:B------:R-:W-:Y:S05]  /*3000*/  BRA.U UP1, `(.L_x_10) ;  /* 0x0000000901707547 */ /* 0x000fea000b800000 */
[----:B-1----:R-:W-:-:S07]  /*3010*/  HFMA2 R9, -RZ, RZ, 0, 0 ;  /* 0x00000000ff097431 */ /* 0x002fce00000001ff */
.L_x_23:
[----:B-1----:R-:W1:Y:S01]  /*3020*/  S2UR UR8, SR_CgaCtaId ;  /* 0x00000000000879c3 */ /* 0x002e620000008800 */
[----:B------:R-:W-:Y:S01]  /*3030*/  UMOV UR5, 0x400 ;  /* 0x0000040000057882 */ /* 0x000fe20000000000 */
[----:B------:R-:W-:Y:S01]  /*3040*/  LEA R4, R0, R9, 0x5 ;  /* 0x0000000900047211 */ /* 0x000fe200078e28ff */
[----:B------:R-:W-:Y:S01]  /*3050*/  BSSY.RECONVERGENT B1, `(.L_x_20) ;  /* 0x000001b000017945 */ /* 0x000fe20003800200 */
[----:B------:R-:W-:Y:S02]  /*3060*/  MOV R5, 0x3bbb989d ;  /* 0x3bbb989d00057802 */ /* 0x000fe40000000f00 */
[----:B------:R-:W-:Y:S01]  /*3070*/  MOV R8, 0x437c0000 ;  /* 0x437c000000087802 */ /* 0x000fe20000000f00 */
[----:B-1----:R-:W-:-:S06]  /*3080*/  ULEA UR5, UR8, UR5, 0x18 ;  /* 0x0000000508057291 */ /* 0x002fcc000f8ec0ff */
[----:B------:R-:W-:-:S06]  /*3090*/  LEA R4, R4, UR5, 0x1 ;  /* 0x0000000504047c11 */ /* 0x000fcc000f8e08ff */
[----:B------:R-:W1:Y:S02]  /*30a0*/  LDS.U16 R4, [R4+0x3000] ;  /* 0x0030000004047984 */ /* 0x000e640000000400 */
[----:B-1----:R-:W-:-:S05]  /*30b0*/  HADD2.F32 R6, -RZ, R4.H0_H0 ;  /* 0x20000004ff067230 */ /* 0x002fca0000004100 */
[----:B------:R-:W-:-:S04]  /*30c0*/  FADD R6, -R31, R6 ;  /* 0x000000061f067221 */ /* 0x000fc80000000100 */
[----:B------:R-:W-:-:S04]  /*30d0*/  FFMA.SAT R5, R6, R5, 0.5 ;  /* 0x3f00000006057423 */ /* 0x000fc80000002005 */
[----:B------:R-:W-:Y:S02]  /*30e0*/  FFMA.RM R5, R5, R8, 12582913 ;  /* 0x4b40000105057423 */ /* 0x000fe40000004008 */
[----:B------:R-:W1:Y:S02]  /*30f0*/  MUFU.RCP R8, R29 ;  /* 0x0000001d00087308 */ /* 0x000e640000001000 */
[C---:B------:R-:W-:Y:S01]  /*3100*/  FADD R7, R5.reuse, -12583039 ;  /* 0xcb40007f05077421 */ /* 0x040fe20000000000 */
[----:B------:R-:W-:-:S03]  /*3110*/  SHF.L.U32 R4, R5, 0x17, RZ ;  /* 0x0000001705047819 */ /* 0x000fc600000006ff */
[----:B------:R-:W-:-:S04]  /*3120*/  FFMA R7, R6, 1.4426950216293334961, -R7 ;  /* 0x3fb8aa3b06077823 */ /* 0x000fc80000000807 */
[----:B------:R-:W-:-:S06]  /*3130*/  FFMA R7, R6, 1.925963033500011079e-08, R7 ;  /* 0x32a5706006077823 */ /* 0x000fcc0000000007 */
[----:B------:R-:W4:Y:S01]  /*3140*/  MUFU.EX2 R7, R7 ;  /* 0x0000000700077308 */ /* 0x000f220000000800 */
[----:B-1----:R-:W-:-:S04]  /*3150*/  FFMA R5, -R29, R8, 1 ;  /* 0x3f8000001d057423 */ /* 0x002fc80000000108 */
[----:B------:R-:W-:Y:S01]  /*3160*/  FFMA R5, R8, R5, R8 ;  /* 0x0000000508057223 */ /* 0x000fe20000000008 */
[----:B----4-:R-:W-:-:S04]  /*3170*/  FMUL R4, R4, R7 ;  /* 0x0000000704047220 */ /* 0x010fc80000400000 */
[----:B------:R-:W1:Y:S01]  /*3180*/  FCHK P2, R4, R29 ;  /* 0x0000001d04007302 */ /* 0x000e620000040000 */
[----:B------:R-:W-:-:S04]  /*3190*/  FFMA R8, R4, R5, RZ ;  /* 0x0000000504087223 */ /* 0x000fc800000000ff */
[----:B------:R-:W-:-:S04]  /*31a0*/  FFMA R6, -R29, R8, R4 ;  /* 0x000000081d067223 */ /* 0x000fc80000000104 */
[----:B------:R-:W-:Y:S01]  /*31b0*/  FFMA R8, R5, R6, R8 ;  /* 0x0000000605087223 */ /* 0x000fe20000000008 */
[----:B-1----:R-:W-:Y:S06]  /*31c0*/  @!P2 BRA `(.L_x_21) ;  /* 0x00000000000ca947 */ /* 0x002fec0003800000 */
[----:B------:R-:W-:-:S07]  /*31d0*/  MOV R6, 0x31f0 ;  /* 0x000031f000067802 */ /* 0x000fce0000000f00 */
[----:B0-23--:R-:W-:Y:S05]  /*31e0*/  CALL.REL.NOINC `($__internal_0_$__cuda_sm3x_div_rn_noftz_f32_slowpath) ;  /* 0x00000014001c7944 */ /* 0x00dfea0003c00000 */
[----:B------:R-:W-:-:S07]  /*31f0*/  MOV R8, R4 ;  /* 0x0000000400087202 */ /* 0x000fce0000000f00 */
.L_x_21:
[----:B------:R-:W-:Y:S05]  /*3200*/  BSYNC.RECONVERGENT B1 ;  /* 0x0000000000017941 */ /* 0x000fea0003800200 */
.L_x_20:
[----:B------:R-:W1:Y:S01]  /*3210*/  S2UR UR8, SR_CgaCtaId ;  /* 0x00000000000879c3 */ /* 0x000e620000008800 */
[----:B------:R-:W-:Y:S01]  /*3220*/  HFMA2 R10, -RZ, RZ, 0, 0 ;  /* 0x00000000ff0a7431 */ /* 0x000fe200000001ff */
[----:B------:R-:W-:Y:S02]  /*3230*/  UMOV UR5, 0x400 ;  /* 0x0000040000057882 */ /* 0x000fe40000000000 */
[----:B-1----:R-:W-:-:S12]  /*3240*/  ULEA UR5, UR8, UR5, 0x18 ;  /* 0x0000000508057291 */ /* 0x002fd8000f8ec0ff */
.L_x_22:
[----:B------:R-:W-:Y:S02]  /*3250*/  LEA R12, R9, R10, 0x6 ;  /* 0x0000000a090c7211 */ /* 0x000fe400078e30ff */
[----:B-1----:R-:W-:Y:S02]  /*3260*/  LEA R11, R10, R25, 0x1 ;  /* 0x000000190a0b7211 */ /* 0x002fe400078e08ff */
[----:B------:R-:W-:Y:S02]  /*3270*/  LEA R12, R12, UR5, 0x1 ;  /* 0x000000050c0c7c11 */ /* 0x000fe4000f8e08ff */
[----:B------:R-:W-:Y:S01]  /*3280*/  IADD3 R10, PT, PT, R10, 0x10, RZ ;  /* 0x000000100a0a7810 */ /* 0x000fe20007ffe0ff */
[----:B------:R-:W1:Y:S03]  /*3290*/  LDS.128 R4, [R11+0x3800] ;  /* 0x003800000b047984 */ /* 0x000e660000000c00 */
[----:B------:R-:W-:Y:S01]  /*32a0*/  ISETP.NE.AND P2, PT, R10, 0x40, PT ;  /* 0x000000400a00780c */ /* 0x000fe20003f45270 */
[----:B------:R-:W4:Y:S01]  /*32b0*/  LDS.U16 R13, [R12+0x2000] ;  /* 0x002000000c0d7984 */ /* 0x000f220000000400 */
[----:B-1----:R-:W-:-:S02]  /*32c0*/  HADD2.F32 R14, -RZ, R4.H0_H0 ;  /* 0x20000004ff0e7230 */ /* 0x002fc40000004100 */
[----:B------:R-:W-:Y:S02]  /*32d0*/  HADD2.F32 R4, -RZ, R4.H1_H1 ;  /* 0x30000004ff047230 */ /* 0x000fe40000004100 */
[----:B----4-:R-:W-:-:S05]  /*32e0*/  HADD2.F32 R13, -RZ, R13.H0_H0 ;  /* 0x2000000dff0d7230 */ /* 0x010fca0000004100 */
[----:B------:R-:W-:Y:S01]  /*32f0*/  FFMA R13, R13, R8, R14 ;  /* 0x000000080d0d7223 */ /* 0x000fe2000000000e */
[----:B------:R-:W-:-:S04]  /*3300*/  HADD2.F32 R14, -RZ, R5.H0_H0 ;  /* 0x20000005ff0e7230 */ /* 0x000fc80000004100 */
[----:B------:R-:W-:-:S04]  /*3310*/  F2FP.F16.F32.PACK_AB R13, RZ, R13 ;  /* 0x0000000dff0d723e */ /* 0x000fc800000000ff */
[----:B------:R-:W-:-:S05]  /*3320*/  PRMT R15, R13, 0x7610, R15 ;  /* 0x000076100d0f7816 */ /* 0x000fca000000000f */
[----:B------:R-:W-:Y:S04]  /*3330*/  STS.U16 [R11+0x3800], R15 ;  /* 0x0038000f0b007388 */ /* 0x000fe80000000400 */
[----:B------:R-:W1:Y:S02]  /*3340*/  LDS.U16 R13, [R12+0x2002] ;  /* 0x002002000c0d7984 */ /* 0x000e640000000400 */
[----:B-1----:R-:W-:-:S05]  /*3350*/  HADD2.F32 R13, -RZ, R13.H0_H0 ;  /* 0x2000000dff0d7230 */ /* 0x002fca0000004100 */
[----:B------:R-:W-:-:S05]  /*3360*/  FFMA R4, R13, R8, R4 ;  /* 0x000000080d047223 */ /* 0x000fca0000000004 */
[----:B------:R-:W-:-:S04]  /*3370*/  F2FP.F16.F32.PACK_AB R4, RZ, R4 ;  /* 0x00000004ff04723e */ /* 0x000fc800000000ff */
[----:B------:R-:W-:-:S05]  /*3380*/  PRMT R16, R4, 0x7610, R16 ;  /* 0x0000761004107816 */ /* 0x000fca0000000010 */
[----:B------:R-:W-:Y:S04]  /*3390*/  STS.U16 [R11+0x3802], R16 ;  /* 0x003802100b007388 */ /* 0x000fe80000000400 */
[----:B------:R-:W1:Y:S02]  /*33a0*/  LDS.U16 R4, [R12+0x2004] ;  /* 0x002004000c047984 */ /* 0x000e640000000400 */
[----:B-1----:R-:W-:-:S05]  /*33b0*/  HADD2.F32 R13, -RZ, R4.H0_H0 ;  /* 0x20000004ff0d7230 */ /* 0x002fca0000004100 */
[----:B------:R-:W-:Y:S01]  /*33c0*/  FFMA R13, R13, R8, R14 ;  /* 0x000000080d0d7223 */ /* 0x000fe2000000000e */
[----:B------:R-:W-:-:S04]  /*33d0*/  HADD2.F32 R14, -RZ, R5.H1_H1 ;  /* 0x30000005ff0e7230 */ /* 0x000fc80000004100 */
[----:B------:R-:W-:-:S05]  /*33e0*/  F2FP.F16.F32.PACK_AB R13, RZ, R13 ;  /* 0x0000000dff0d723e */ /* 0x000fca00000000ff */
[----:B------:R-:W-:Y:S04]  /*33f0*/  STS.U16 [R11+0x3804], R13 ;  /* 0x0038040d0b007388 */ /* 0x000fe80000000400 */
[----:B------:R-:W1:Y:S02]  /*3400*/  LDS.U16 R4, [R12+0x2006] ;  /* 0x002006000c047984 */ /* 0x000e640000000400 */
[----:B-1----:R-:W-:-:S05]  /*3410*/  HADD2.F32 R5, -RZ, R4.H0_H0 ;  /* 0x20000004ff057230 */ /* 0x002fca0000004100 */
[----:B------:R-:W-:Y:S01]  /*3420*/  FFMA R5, R5, R8, R14 ;  /* 0x0000000805057223 */ /* 0x000fe2000000000e */
[--C-:B------:R-:W-:Y:S02]  /*3430*/  HADD2.F32 R14, -RZ, R6.reuse.H0_H0 ;  /* 0x20000006ff0e7230 */ /* 0x100fe40000004100 */
[----:B------:R-:W-:Y:S02]  /*3440*/  HADD2.F32 R6, -RZ, R6.H1_H1 ;  /* 0x30000006ff067230 */ /* 0x000fe40000004100 */
        /* <DEDUP_REMOVED lines=12> */
[----:B------:R-:W-:-:S04]  /*3510*/  HADD2.F32 R6, -RZ, R7.H0_H0 ;  /* 0x20000007ff067230 */ /* 0x000fc80000004100 */
[----:B------:R-:W-:-:S04]  /*3520*/  F2FP.F16.F32.PACK_AB R5, RZ, R5 ;  /* 0x00000005ff05723e */ /* 0x000fc800000000ff */
[----:B------:R-:W-:-:S05]  /*3530*/  PRMT R14, R5, 0x7610, R14 ;  /* 0x00007610050e7816 */ /* 0x000fca000000000e */
[----:B------:R-:W-:Y:S04]  /*3540*/  STS.U16 [R11+0x380a], R14 ;  /* 0x00380a0e0b007388 */ /* 0x000fe80000000400 */
[----:B------:R-:W1:Y:S02]  /*3550*/  LDS.U16 R4, [R12+0x200c] ;  /* 0x00200c000c047984 */ /* 0x000e640000000400 */
[----:B-1----:R-:W-:-:S05]  /*3560*/  HADD2.F32 R5, -RZ, R4.H0_H0 ;  /* 0x20000004ff057230 */ /* 0x002fca0000004100 */
[----:B------:R-:W-:Y:S01]  /*3570*/  FFMA R5, R5, R8, R6 ;  /* 0x0000000805057223 */ /* 0x000fe20000000006 */
[----:B------:R-:W-:-:S04]  /*3580*/  HADD2.F32 R6, -RZ, R7.H1_H1 ;  /* 0x30000007ff067230 */ /* 0x000fc80000004100 */
[----:B------:R-:W-:-:S04]  /*3590*/  F2FP.F16.F32.PACK_AB R5, RZ, R5 ;  /* 0x00000005ff05723e */ /* 0x000fc800000000ff */
[----:B------:R-:W-:-:S05]  /*35a0*/  PRMT R15, R5, 0x7610, R15 ;  /* 0x00007610050f7816 */ /* 0x000fca000000000f */
[----:B------:R-:W-:Y:S04]  /*35b0*/  STS.U16 [R11+0x380c], R15 ;  /* 0x00380c0f0b007388 */ /* 0x000fe80000000400 */
[----:B------:R-:W1:Y:S02]  /*35c0*/  LDS.U16 R4, [R12+0x200e] ;  /* 0x00200e000c047984 */ /* 0x000e640000000400 */
[----:B-1----:R-:W-:-:S05]  /*35d0*/  HADD2.F32 R5, -RZ, R4.H0_H0 ;  /* 0x20000004ff057230 */ /* 0x002fca0000004100 */
[----:B------:R-:W-:-:S05]  /*35e0*/  FFMA R5, R5, R8, R6 ;  /* 0x0000000805057223 */ /* 0x000fca0000000006 */
[----:B------:R-:W-:-:S04]  /*35f0*/  F2FP.F16.F32.PACK_AB R5, RZ, R5 ;  /* 0x00000005ff05723e */ /* 0x000fc800000000ff */
[----:B------:R-:W-:Y:S02]  /*3600*/  PRMT R16, R5, 0x7610, R16 ;  /* 0x0000761005107816 */ /* 0x000fe40000000010 */
[----:B------:R-:W1:Y:S04]  /*3610*/  LDS.128 R4, [R11+0x3810] ;  /* 0x003810000b047984 */ /* 0x000e680000000c00 */
[----:B------:R-:W-:Y:S04]  /*3620*/  STS.U16 [R11+0x380e], R16 ;  /* 0x00380e100b007388 */ /* 0x000fe80000000400 */
        /* <DEDUP_REMOVED lines=47> */
[----:B------:R-:W-:Y:S01]  /*3920*/  STS.U16 [R11+0x381c], R7 ;  /* 0x00381c070b007388 */ /* 0x000fe20000000400 */
[----:B------:R-:W-:-:S03]  /*3930*/  HADD2.F32 R6, -RZ, R7.H1_H1 ;  /* 0x30000007ff067230 */ /* 0x000fc60000004100 */
[----:B------:R-:W1:Y:S02]  /*3940*/  LDS.U16 R4, [R12+0x201e] ;  /* 0x00201e000c047984 */ /* 0x000e640000000400 */
[----:B-1----:R-:W-:-:S05]  /*3950*/  HADD2.F32 R5, -RZ, R4.H0_H0 ;  /* 0x20000004ff057230 */ /* 0x002fca0000004100 */
[----:B------:R-:W-:-:S05]  /*3960*/  FFMA R5, R5, R8, R6 ;  /* 0x0000000805057223 */ /* 0x000fca0000000006 */
[----:B------:R-:W-:-:S05]  /*3970*/  F2FP.F16.F32.PACK_AB R5, RZ, R5 ;  /* 0x00000005ff05723e */ /* 0x000fca00000000ff */
[----:B------:R1:W-:Y:S01]  /*3980*/  STS.U16 [R11+0x381e], R5 ;  /* 0x00381e050b007388 */ /* 0x0003e20000000400 */
[----:B------:R-:W-:Y:S05]  /*3990*/  @P2 BRA `(.L_x_22) ;  /* 0xfffffff8002c2947 */ /* 0x000fea000383ffff */
[----:B------:R-:W-:-:S04]  /*39a0*/  IADD3 R9, PT, PT, R9, 0x1, RZ ;  /* 0x0000000109097810 */ /* 0x000fc80007ffe0ff */
[----:B------:R-:W-:-:S13]  /*39b0*/  ISETP.NE.AND P2, PT, R9, R28, PT ;  /* 0x0000001c0900720c */ /* 0x000fda0003f45270 */
[----:B------:R-:W-:Y:S05]  /*39c0*/  @P2 BRA `(.L_x_23) ;  /* 0xfffffff400942947 */ /* 0x000fea000383ffff */
.L_x_10:
[----:B------:R-:W-:Y:S05]  /*39d0*/  BSYNC.RECONVERGENT B0 ;  /* 0x0000000000007941 */ /* 0x000fea0003800200 */
.L_x_9:
[----:B------:R-:W-:Y:S01]  /*39e0*/  BAR.SYNC.DEFER_BLOCKING 0x0 ;  /* 0x0000000000007b1d */ /* 0x000fe20000010000 */
[----:B------:R-:W-:-:S05]  /*39f0*/  IADD3 R24, PT, PT, R24, -0x20, RZ ;  /* 0xffffffe018187810 */ /* 0x000fca0007ffe0ff */
[----:B------:R-:W-:Y:S05]  /*3a00*/  BRA.U UP0, `(.L_x_24) ;  /* 0xffffffcd00087547 */ /* 0x000fea000b83ffff */
.L_x_4:
[----:B------:R-:W5:Y:S01]  /*3a10*/  S2R R0, SR_TID.X ;  /* 0x0000000000007919 */ /* 0x000f620000002100 */
[----:B01--4-:R-:W0:Y:S01]  /*3a20*/  @P0 LDC.64 R4, c[0x0][0x398] ;  /* 0x0000e600ff040b82 */ /* 0x013e220000000a00 */
[----:B------:R-:W-:Y:S01]  /*3a30*/  ISETP.NE.AND P1, PT, R2, RZ, PT ;  /* 0x000000ff0200720c */ /* 0x000fe20003f25270 */
[----:B------:R-:W1:Y:S01]  /*3a40*/  S2R R7, SR_TID.Y ;  /* 0x0000000000077919 */ /* 0x000e620000002200 */
[----:B--23--:R-:W2:Y:S01]  /*3a50*/  @P0 LDS.U16 R27, [R27+0x3800] ;  /* 0x003800001b1b0984 */ /* 0x00cea20000000400 */
[----:B-----5:R-:W-:-:S04]  /*3a60*/  IADD3 R0, PT, PT, R3, R0, RZ ;  /* 0x0000000003007210 */ /* 0x020fc80007ffe0ff */
[----:B-1----:R-:W-:-:S05]  /*3a70*/  @P0 LEA R7, R0, R7, 0x6 ;  /* 0x0000000700070211 */ /* 0x002fca00078e30ff */
[----:B0-----:R-:W-:-:S05]  /*3a80*/  @P0 IMAD.WIDE.U32 R4, R7, 0x2, R4 ;  /* 0x0000000207040825 */ /* 0x001fca00078e0004 */
[----:B--2---:R0:W-:Y:S01]  /*3a90*/  @P0 STG.E.U16 desc[UR10][R4.64], R27 ;  /* 0x0000001b04000986 */ /* 0x0041e2000c10150a */
[----:B------:R-:W-:Y:S05]  /*3aa0*/  @P1 EXIT ;  /* 0x000000000000194d */ /* 0x000fea0003800000 */
[----:B------:R-:W1:Y:S02]  /*3ab0*/  LDCU UR4, c[0x0][0x3a8] ;  /* 0x00007500ff0477ac */ /* 0x000e640008000800 */
[----:B-1----:R-:W-:-:S04]  /*3ac0*/  IADD3 R2, PT, PT, -R3, UR4, RZ ;  /* 0x0000000403027c10 */ /* 0x002fc8000fffe1ff */
[----:B------:R-:W-:-:S13]  /*3ad0*/  ISETP.GE.AND P0, PT, R2, 0x1, PT ;  /* 0x000000010200780c */ /* 0x000fda0003f06270 */
[----:B------:R-:W-:Y:S05]  /*3ae0*/  @!P0 EXIT ;  /* 0x000000000000894d */ /* 0x000fea0003800000 */
[C---:B------:R-:W-:Y:S02]  /*3af0*/  ISETP.GE.U32.AND P1, PT, R2.reuse, 0x4, PT ;  /* 0x000000040200780c */ /* 0x040fe40003f26070 */
[----:B------:R-:W-:Y:S02]  /*3b00*/  VIMNMX.U32 R6, PT, PT, R2, 0x20, PT ;  /* 0x0000002002067848 */ /* 0x000fe40003fe0000 */
[----:B------:R-:W-:Y:S02]  /*3b10*/  MOV R2, RZ ;  /* 0x000000ff00027202 */ /* 0x000fe40000000f00 */
[----:B------:R-:W-:-:S04]  /*3b20*/  LOP3.LUT R0, R6, 0x3, RZ, 0xc0, !PT ;  /* 0x0000000306007812 */ /* 0x000fc800078ec0ff */
[----:B------:R-:W-:-:S03]  /*3b30*/  ISETP.NE.AND P0, PT, R0, RZ, PT ;  /* 0x000000ff0000720c */ /* 0x000fc60003f05270 */
[----:B------:R-:W-:Y:S10]  /*3b40*/  @!P1 BRA `(.L_x_25) ;  /* 0x0000000800049947 */ /* 0x000ff40003800000 */
[----:B------:R-:W0:Y:S01]  /*3b50*/  LDC.64 R12, c[0x0][0x3a0] ;  /* 0x0000e800ff0c7b82 */ /* 0x000e220000000a00 */
[----:B------:R-:W-:Y:S01]  /*3b60*/  LOP3.LUT R2, R6, 0x3c, RZ, 0xc0, !PT ;  /* 0x0000003c06027812 */ /* 0x000fe200078ec0ff */
[----:B------:R-:W-:Y:S01]  /*3b70*/  UMOV UR4, 0x400 ;  /* 0x0000040000047882 */ /* 0x000fe20000000000 */
[----:B------:R-:W-:Y:S02]  /*3b80*/  MOV R15, R3 ;  /* 0x00000003000f7202 */ /* 0x000fe40000000f00 */
[----:B------:R-:W-:-:S03]  /*3b90*/  IADD3 R14, PT, PT, -R2, RZ, RZ ;  /* 0x000000ff020e7210 */ /* 0x000fc60007ffe1ff */
[----:B------:R-:W1:Y:S01]  /*3ba0*/  S2UR UR5, SR_CgaCtaId ;  /* 0x00000000000579c3 */ /* 0x000e620000008800 */
[----:B0-----:R-:W-:-:S03]  /*3bb0*/  IMAD.WIDE.U32 R4, R3, 0x4, R12 ;  /* 0x0000000403047825 */ /* 0x001fc600078e000c */
[----:B------:R-:W-:Y:S01]  /*3bc0*/  IADD3 R16, P1, PT, R4, 0xc, RZ ;  /* 0x0000000c04107810 */ /* 0x000fe20007f3e0ff */
[----:B-1----:R-:W-:-:S03]  /*3bd0*/  ULEA UR4, UR5, UR4, 0x18 ;  /* 0x0000000405047291 */ /* 0x002fc6000f8ec0ff */
[----:B------:R-:W-:Y:S01]  /*3be0*/  IADD3.X R17, PT, PT, RZ, R5, RZ, P1, !PT ;  /* 0x00000005ff117210 */ /* 0x000fe20000ffe4ff */
[----:B------:R-:W-:-:S12]  /*3bf0*/  UIADD3 UR4, UPT, UPT, UR4, 0x4810, URZ ;  /* 0x0000481004047890 */ /* 0x000fd8000fffe0ff */
.L_x_26:
[----:B-1----:R-:W0:Y:S01]  /*3c00*/  LDS.128 R4, [UR4+-0x10] ;  /* 0xfffff004ff047984 */ /* 0x002e220008000c00 */
[----:B------:R-:W-:Y:S01]  /*3c10*/  HFMA2 R18, -RZ, RZ, 1.5048828125, 33.21875 ;  /* 0x3e055027ff127431 */ /* 0x000fe200000001ff */
[----:B------:R-:W-:Y:S02]  /*3c20*/  IADD3 R14, PT, PT, R14, 0x4, RZ ;  /* 0x000000040e0e7810 */ /* 0x000fe40007ffe0ff */
[----:B------:R-:W1:Y:S01]  /*3c30*/  LDS.128 R8, [UR4] ;  /* 0x00000004ff087984 */ /* 0x000e620008000c00 */
[----:B------:R-:W-:Y:S01]  /*3c40*/  UIADD3 UR4, UPT, UPT, UR4, 0x20, URZ ;  /* 0x0000002004047890 */ /* 0x000fe2000fffe0ff */
[----:B0-----:R-:W-:Y:S02]  /*3c50*/  FSETP.GEU.AND P1, PT, R5, 1.175494350822287508e-38, PT ;  /* 0x008000000500780b */ /* 0x001fe40003f2e000 */
[----:B------:R-:W-:Y:S02]  /*3c60*/  FSETP.GEU.AND P2, PT, R7, 1.175494350822287508e-38, PT ;  /* 0x008000000700780b */ /* 0x000fe40003f4e000 */
[----:B-1----:R-:W-:-:S02]  /*3c70*/  FSETP.GEU.AND P6, PT, R9, 1.175494350822287508e-38, PT ;  /* 0x008000000900780b */ /* 0x002fc40003fce000 */
[----:B------:R-:W-:Y:S02]  /*3c80*/  FSEL R23, RZ, -23, P1 ;  /* 0xc1b80000ff177808 */ /* 0x000fe40000800000 */
[----:B------:R-:W-:-:S05]  /*3c90*/  FSETP.GEU.AND P5, PT, R11, 1.175494350822287508e-38, PT ;  /* 0x008000000b00780b */ /* 0x000fca0003fae000 */
[----:B------:R-:W-:Y:S02]  /*3ca0*/  @!P1 FMUL R5, R5, 8388608 ;  /* 0x4b00000005059820 */ /* 0x000fe40000400000 */
[----:B------:R-:W-:Y:S02]  /*3cb0*/  @!P2 FMUL R7, R7, 8388608 ;  /* 0x4b0000000707a820 */ /* 0x000fe40000400000 */
[----:B------:R-:W-:Y:S01]  /*3cc0*/  @!P6 FMUL R9, R9, 8388608 ;  /* 0x4b0000000909e820 */ /* 0x000fe20000400000 */
[----:B------:R-:W-:Y:S02]  /*3cd0*/  IADD3 R20, PT, PT, R5, -0x3f2aaaab, RZ ;  /* 0xc0d5555505147810 */ /* 0x000fe40007ffe0ff */
[----:B------:R-:W-:Y:S01]  /*3ce0*/  IADD3 R22, PT, PT, R7, -0x3f2aaaab, RZ ;  /* 0xc0d5555507167810 */ /* 0x000fe20007ffe0ff */
[----:B------:R-:W-:Y:S01]  /*3cf0*/  @!P5 FMUL R11, R11, 8388608 ;  /* 0x4b0000000b0bd820 */ /* 0x000fe20000400000 */
[----:B------:R-:W-:Y:S02]  /*3d00*/  LOP3.LUT R20, R20, 0xff800000, RZ, 0xc0, !PT ;  /* 0xff80000014147812 */ /* 0x000fe400078ec0ff */
[----:B------:R-:W-:-:S02]  /*3d10*/  LOP3.LUT R22, R22, 0xff800000, RZ, 0xc0, !PT ;  /* 0xff80000016167812 */ /* 0x000fc400078ec0ff */
[----:B------:R-:W-:Y:S02]  /*3d20*/  IADD3 R21, PT, PT, R5, -R20, RZ ;  /* 0x8000001405157210 */ /* 0x000fe40007ffe0ff */
[----:B------:R-:W-:Y:S02]  /*3d30*/  IADD3 R19, PT, PT, R7, -R22, RZ ;  /* 0x8000001607137210 */ /* 0x000fe40007ffe0ff */
[----:B------:R-:W-:Y:S01]  /*3d40*/  IADD3 R25, PT, PT, R9, -0x3f2aaaab, RZ ;  /* 0xc0d5555509197810 */ /* 0x000fe20007ffe0ff */
[----:B------:R-:W-:Y:S01]  /*3d50*/  FADD R21, R21, -1 ;  /* 0xbf80000015157421 */ /* 0x000fe20000000000 */
[----:B------:R-:W-:Y:S01]  /*3d60*/  ISETP.GT.U32.AND P1, PT, R5, 0x7f7fffff, PT ;  /* 0x7f7fffff0500780c */ /* 0x000fe20003f24070 */
[----:B------:R-:W-:Y:S01]  /*3d70*/  FADD R19, R19, -1 ;  /* 0xbf80000013137421 */ /* 0x000fe20000000000 */
[----:B------:R-:W-:Y:S01]  /*3d80*/  ISETP.GT.U32.AND P4, PT, R7, 0x7f7fffff, PT ;  /* 0x7f7fffff0700780c */ /* 0x000fe20003f84070 */
[-C--:B------:R-:W-:Y:S01]  /*3d90*/  FFMA R24, R21, -R18.reuse, 0.14084610342979431152 ;  /* 0x3e1039f615187423 */ /* 0x080fe20000000812 */
[----:B------:R-:W-:Y:S01]  /*3da0*/  FSETP.NEU.AND P3, PT, R5, RZ, PT ;  /* 0x000000ff0500720b */ /* 0x000fe20003f6d000 */
[----:B------:R-:W-:-:S02]  /*3db0*/  FFMA R26, R19, -R18, 0.14084610342979431152 ;  /* 0x3e1039f6131a7423 */ /* 0x000fc40000000812 */
[----:B------:R-:W-:Y:S02]  /*3dc0*/  FFMA R24, R21, R24, -0.12148627638816833496 ;  /* 0xbdf8cdcc15187423 */ /* 0x000fe40000000018 */
[----:B------:R-:W-:Y:S02]  /*3dd0*/  FFMA R26, R19, R26, -0.12148627638816833496 ;  /* 0xbdf8cdcc131a7423 */ /* 0x000fe4000000001a */
[----:B------:R-:W-:Y:S02]  /*3de0*/  FFMA R24, R21, R24, 0.13980610668659210205 ;  /* 0x3e0f295515187423 */ /* 0x000fe40000000018 */
[----:B------:R-:W-:Y:S02]  /*3df0*/  FFMA R26, R19, R26, 0.13980610668659210205 ;  /* 0x3e0f2955131a7423 */ /* 0x000fe4000000001a */
[----:B------:R-:W-:Y:S02]  /*3e00*/  FFMA R24, R21, R24, -0.16684235632419586182 ;  /* 0xbe2ad8b915187423 */ /* 0x000fe40000000018 */
[----:B------:R-:W-:-:S02]  /*3e10*/  FFMA R26, R19, R26, -0.16684235632419586182 ;  /* 0xbe2ad8b9131a7423 */ /* 0x000fc4000000001a */
[----:B------:R-:W-:Y:S02]  /*3e20*/  FFMA R24, R21, R24, 0.20012299716472625732 ;  /* 0x3e4ced0b15187423 */ /* 0x000fe40000000018 */
[----:B------:R-:W-:Y:S02]  /*3e30*/  FFMA R26, R19, R26, 0.20012299716472625732 ;  /* 0x3e4ced0b131a7423 */ /* 0x000fe4000000001a */
[----:B------:R-:W-:Y:S02]  /*3e40*/  FFMA R24, R21, R24, -0.24999669194221496582 ;  /* 0xbe7fff2215187423 */ /* 0x000fe40000000018 */
[----:B------:R-:W-:Y:S02]  /*3e50*/  FFMA R26, R19, R26, -0.24999669194221496582 ;  /* 0xbe7fff22131a7423 */ /* 0x000fe4000000001a */
[----:B------:R-:W-:Y:S02]  /*3e60*/  FFMA R24, R21, R24, 0.33333182334899902344 ;  /* 0x3eaaaa7815187423 */ /* 0x000fe40000000018 */
[----:B------:R-:W-:-:S02]  /*3e70*/  FFMA R26, R19, R26, 0.33333182334899902344 ;  /* 0x3eaaaa78131a7423 */ /* 0x000fc4000000001a */
[----:B------:R-:W-:Y:S02]  /*3e80*/  FFMA R24, R21, R24, -0.5 ;  /* 0xbf00000015187423 */ /* 0x000fe40000000018 */
[----:B------:R-:W-:Y:S02]  /*3e90*/  FFMA R26, R19, R26, -0.5 ;  /* 0xbf000000131a7423 */ /* 0x000fe4000000001a */
[----:B------:R-:W-:Y:S02]  /*3ea0*/  FMUL R24, R21, R24 ;  /* 0x0000001815187220 */ /* 0x000fe40000400000 */
[----:B------:R-:W-:Y:S02]  /*3eb0*/  FMUL R26, R19, R26 ;  /* 0x0000001a131a7220 */ /* 0x000fe40000400000 */
[----:B------:R-:W-:Y:S01]  /*3ec0*/  FFMA R21, R21, R24, R21 ;  /* 0x0000001815157223 */ /* 0x000fe20000000015 */
[----:B------:R-:W-:Y:S02]  /*3ed0*/  I2FP.F32.S32 R24, R20 ;  /* 0x0000001400187245 */ /* 0x000fe40000201400 */
[----:B------:R-:W-:-:S03]  /*3ee0*/  LOP3.LUT R20, R25, 0xff800000, RZ, 0xc0, !PT ;  /* 0xff80000019147812 */ /* 0x000fc600078ec0ff */
[----:B------:R-:W-:Y:S01]  /*3ef0*/  FFMA R24, R24, 1.1920928955078125e-07, R23 ;  /* 0x3400000018187823 */ /* 0x000fe20000000017 */
[----:B------:R-:W-:Y:S01]  /*3f00*/  IADD3 R25, PT, PT, R9, -R20, RZ ;  /* 0x8000001409197210 */ /* 0x000fe20007ffe0ff */
[----:B------:R-:W-:Y:S01]  /*3f10*/  FFMA R23, R19, R26, R19 ;  /* 0x0000001a13177223 */ /* 0x000fe20000000013 */
[----:B------:R-:W-:Y:S01]  /*3f20*/  I2FP.F32.S32 R20, R20 ;  /* 0x0000001400147245 */ /* 0x000fe20000201400 */
[----:B------:R-:W-:Y:S01]  /*3f30*/  FFMA R19, R24, 0.69314718246459960938, R21 ;  /* 0x3f31721818137823 */ /* 0x000fe20000000015 */
[----:B------:R-:W-:Y:S01]  /*3f40*/  FSEL R24, RZ, -23, P2 ;  /* 0xc1b80000ff187808 */ /* 0x000fe20001000000 */
[----:B------:R-:W-:Y:S01]  /*3f50*/  FADD R21, R25, -1 ;  /* 0xbf80000019157421 */ /* 0x000fe20000000000 */
[----:B------:R-:W-:Y:S02]  /*3f60*/  I2FP.F32.S32 R25, R22 ;  /* 0x0000001600197245 */ /* 0x000fe40000201400 */
[----:B------:R-:W-:Y:S01]  /*3f70*/  ISETP.GT.U32.AND P2, PT, R11, 0x7f7fffff, PT ;  /* 0x7f7fffff0b00780c */ /* 0x000fe20003f44070 */
[----:B------:R-:W-:-:S02]  /*3f80*/  FFMA R22, R21, -R18, 0.14084610342979431152 ;  /* 0x3e1039f615167423 */ /* 0x000fc40000000812 */
[----:B------:R-:W-:Y:S01]  /*3f90*/  FFMA R24, R25, 1.1920928955078125e-07, R24 ;  /* 0x3400000019187823 */ /* 0x000fe20000000018 */
[----:B------:R-:W-:Y:S01]  /*3fa0*/  IADD3 R25, PT, PT, R11, -0x3f2aaaab, RZ ;  /* 0xc0d555550b197810 */ /* 0x000fe20007ffe0ff */
[C---:B------:R-:W-:Y:S02]  /*3fb0*/  FFMA R22, R21.reuse, R22, -0.12148627638816833496 ;  /* 0xbdf8cdcc15167423 */ /* 0x040fe40000000016 */
[----:B------:R-:W-:Y:S02]  /*3fc0*/  FFMA R23, R24, 0.69314718246459960938, R23 ;  /* 0x3f31721818177823 */ /* 0x000fe40000000017 */
[----:B------:R-:W-:Y:S01]  /*3fd0*/  FFMA R26, R21, R22, 0.13980610668659210205 ;  /* 0x3e0f2955151a7423 */ /* 0x000fe20000000016 */
[----:B------:R-:W-:-:S03]  /*3fe0*/  LOP3.LUT R22, R25, 0xff800000, RZ, 0xc0, !PT ;  /* 0xff80000019167812 */ /* 0x000fc600078ec0ff */
[----:B------:R-:W-:Y:S01]  /*3ff0*/  FFMA R26, R21, R26, -0.16684235632419586182 ;  /* 0xbe2ad8b9151a7423 */ /* 0x000fe2000000001a */
[-C--:B------:R-:W-:Y:S02]  /*4000*/  IADD3 R25, PT, PT, R11, -R22.reuse, RZ ;  /* 0x800000160b197210 */ /* 0x080fe40007ffe0ff */
[----:B------:R-:W-:Y:S01]  /*4010*/  I2FP.F32.S32 R27, R22 ;  /* 0x00000016001b7245 */ /* 0x000fe20000201400 */
[----:B------:R-:W-:Y:S01]  /*4020*/  FFMA R26, R21, R26, 0.20012299716472625732 ;  /* 0x3e4ced0b151a7423 */ /* 0x000fe2000000001a */
[----:B------:R-:W-:Y:S01]  /*4030*/  FSEL R22, RZ, -23, P5 ;  /* 0xc1b80000ff167808 */ /* 0x000fe20002800000 */
[----:B------:R-:W-:Y:S01]  /*4040*/  FADD R25, R25, -1 ;  /* 0xbf80000019197421 */ /* 0x000fe20000000000 */
[----:B------:R-:W-:Y:S01]  /*4050*/  FSETP.NEU.AND P5, PT, R7, RZ, PT ;  /* 0x000000ff0700720b */ /* 0x000fe20003fad000 */
[----:B------:R-:W-:Y:S02]  /*4060*/  FFMA R26, R21, R26, -0.24999669194221496582 ;  /* 0xbe7fff22151a7423 */ /* 0x000fe4000000001a */
[----:B------:R-:W-:Y:S01]  /*4070*/  FFMA R18, R25, -R18, 0.14084610342979431152 ;  /* 0x3e1039f619127423 */ /* 0x000fe20000000812 */
[----:B------:R-:W-:Y:S01]  /*4080*/  FFMA R22, R27, 1.1920928955078125e-07, R22 ;  /* 0x340000001b167823 */ /* 0x000fe20000000016 */
[----:B------:R-:W-:-:S02]  /*4090*/  FFMA R26, R21, R26, 0.33333182334899902344 ;  /* 0x3eaaaa78151a7423 */ /* 0x000fc4000000001a */
[----:B------:R-:W-:Y:S02]  /*40a0*/  FFMA R18, R25, R18, -0.12148627638816833496 ;  /* 0xbdf8cdcc19127423 */ /* 0x000fe40000000012 */
[----:B------:R-:W-:Y:S02]  /*40b0*/  FFMA R26, R21, R26, -0.5 ;  /* 0xbf000000151a7423 */ /* 0x000fe4000000001a */
[----:B------:R-:W-:Y:S02]  /*40c0*/  FFMA R18, R25, R18, 0.13980610668659210205 ;  /* 0x3e0f295519127423 */ /* 0x000fe40000000012 */
[----:B------:R-:W-:Y:S02]  /*40d0*/  FMUL R26, R21, R26 ;  /* 0x0000001a151a7220 */ /* 0x000fe40000400000 */
[----:B------:R-:W-:Y:S02]  /*40e0*/  FFMA R18, R25, R18, -0.16684235632419586182 ;  /* 0xbe2ad8b919127423 */ /* 0x000fe40000000012 */
[----:B------:R-:W-:-:S02]  /*40f0*/  FFMA R21, R21, R26, R21 ;  /* 0x0000001a15157223 */ /* 0x000fc40000000015 */
[----:B------:R-:W-:Y:S01]  /*4100*/  FFMA R24, R25, R18, 0.20012299716472625732 ;  /* 0x3e4ced0b19187423 */ /* 0x000fe20000000012 */
[----:B------:R-:W-:-:S03]  /*4110*/  MOV R18, 0x7f800000 ;  /* 0x7f80000000127802 */ /* 0x000fc60000000f00 */
[----:B------:R-:W-:Y:S02]  /*4120*/  FFMA R24, R25, R24, -0.24999669194221496582 ;  /* 0xbe7fff2219187423 */ /* 0x000fe40000000018 */
[----:B------:R-:W-:Y:S01]  /*4130*/  @P1 FFMA R19, R5, R18, +INF ;  /* 0x7f80000005131423 */ /* 0x000fe20000000012 */
[----:B------:R-:W-:Y:S01]  /*4140*/  ISETP.GT.U32.AND P1, PT, R9, 0x7f7fffff, PT ;  /* 0x7f7fffff0900780c */ /* 0x000fe20003f24070 */
[----:B------:R-:W-:Y:S01]  /*4150*/  FFMA R24, R25, R24, 0.33333182334899902344 ;  /* 0x3eaaaa7819187423 */ /* 0x000fe20000000018 */
[----:B------:R-:W-:Y:S01]  /*4160*/  FSEL R5, RZ, -23, P6 ;  /* 0xc1b80000ff057808 */ /* 0x000fe20003000000 */
[----:B------:R-:W-:Y:S01]  /*4170*/  @P4 FFMA R23, R7, R18, +INF ;  /* 0x7f80000007174423 */ /* 0x000fe20000000012 */
[----:B------:R-:W-:Y:S01]  /*4180*/  FSEL R19, R19, -INF , P3 ;  /* 0xff80000013137808 */ /* 0x000fe20001800000 */
[----:B------:R-:W-:Y:S01]  /*4190*/  FFMA R24, R25, R24, -0.5 ;  /* 0xbf00000019187423 */ /* 0x000fe20000000018 */
[----:B------:R-:W-:Y:S01]  /*41a0*/  FSETP.NEU.AND P3, PT, R9, RZ, PT ;  /* 0x000000ff0900720b */ /* 0x000fe20003f6d000 */
[----:B------:R-:W-:Y:S01]  /*41b0*/  FFMA R20, R20, 1.1920928955078125e-07, R5 ;  /* 0x3400000014147823 */ /* 0x000fe20000000005 */
[----:B------:R-:W-:Y:S01]  /*41c0*/  FSEL R23, R23, -INF , P5 ;  /* 0xff80000017177808 */ /* 0x000fe20002800000 */
[----:B------:R-:W-:Y:S01]  /*41d0*/  FMUL R24, R25, R24 ;  /* 0x0000001819187220 */ /* 0x000fe20000400000 */
[----:B------:R-:W-:Y:S01]  /*41e0*/  FADD R19, R4, R19 ;  /* 0x0000001304137221 */ /* 0x000fe20000000000 */
[----:B------:R-:W-:Y:S01]  /*41f0*/  FFMA R20, R20, 0.69314718246459960938, R21 ;  /* 0x3f31721814147823 */ /* 0x000fe20000000015 */
[----:B------:R-:W-:-:S04]  /*4200*/  IMAD.WIDE.U32 R4, R15, 0x4, R12 ;  /* 0x000000040f047825 */ /* 0x000fc800078e000c */
[----:B------:R-:W-:Y:S01]  /*4210*/  FFMA R25, R25, R24, R25 ;  /* 0x0000001819197223 */ /* 0x000fe20000000019 */
[-C--:B------:R-:W-:Y:S01]  /*4220*/  @P1 FFMA R20, R9, R18.reuse, +INF ;  /* 0x7f80000009141423 */ /* 0x080fe20000000012 */
[C---:B------:R-:W-:Y:S01]  /*4230*/  FSETP.NEU.AND P1, PT, R11.reuse, RZ, PT ;  /* 0x000000ff0b00720b */ /* 0x040fe20003f2d000 */
[----:B------:R-:W-:Y:S01]  /*4240*/  FADD R23, R6, R23 ;  /* 0x0000001706177221 */ /* 0x000fe20000000000 */
[----:B------:R-:W-:Y:S01]  /*4250*/  FFMA R22, R22, 0.69314718246459960938, R25 ;  /* 0x3f31721816167823 */ /* 0x000fe20000000019 */
[----:B------:R-:W-:Y:S01]  /*4260*/  @P2 FFMA R22, R11, R18, +INF ;  /* 0x7f8000000b162423 */ /* 0x000fe20000000012 */
[----:B------:R-:W-:Y:S01]  /*4270*/  FSEL R7, R20, -INF , P3 ;  /* 0xff80000014077808 */ /* 0x000fe20001800000 */
[----:B------:R0:W-:Y:S01]  /*4280*/  STG.E desc[UR10][R4.64], R19 ;  /* 0x0000001304007986 */ /* 0x0001e2000c10190a */
[----:B------:R-:W-:Y:S02]  /*4290*/  IADD3 R15, PT, PT, R15, 0x4, RZ ;  /* 0x000000040f0f7810 */ /* 0x000fe40007ffe0ff */
[----:B------:R-:W-:Y:S01]  /*42a0*/  FSEL R9, R22, -INF , P1 ;  /* 0xff80000016097808 */ /* 0x000fe20000800000 */
[----:B------:R-:W-:Y:S01]  /*42b0*/  FADD R7, R8, R7 ;  /* 0x0000000708077221 */ /* 0x000fe20000000000 */
[----:B------:R-:W-:-:S03]  /*42c0*/  ISETP.NE.AND P1, PT, R14, RZ, PT ;  /* 0x000000ff0e00720c */ /* 0x000fc60003f25270 */
[----:B------:R-:W-:Y:S01]  /*42d0*/  FADD R9, R10, R9 ;  /* 0x000000090a097221 */ /* 0x000fe20000000000 */
[----:B0-----:R-:W-:Y:S02]  /*42e0*/  MOV R4, R16 ;  /* 0x0000001000047202 */ /* 0x001fe40000000f00 */
[----:B------:R-:W-:Y:S02]  /*42f0*/  MOV R5, R17 ;  /* 0x0000001100057202 */ /* 0x000fe40000000f00 */
[----:B------:R-:W-:-:S03]  /*4300*/  IADD3 R16, P2, PT, R4, 0x10, RZ ;  /* 0x0000001004107810 */ /* 0x000fc60007f5e0ff */
[----:B------:R1:W-:Y:S01]  /*4310*/  STG.E desc[UR10][R4.64+-0x8], R23 ;  /* 0xfffff81704007986 */ /* 0x0003e2000c10190a */
[----:B------:R-:W-:-:S03]  /*4320*/  IADD3.X R17, PT, PT, RZ, R5, RZ, P2, !PT ;  /* 0x00000005ff117210 */ /* 0x000fc600017fe4ff */
[----:B------:R1:W-:Y:S04]  /*4330*/  STG.E desc[UR10][R4.64+-0x4], R7 ;  /* 0xfffffc0704007986 */ /* 0x0003e8000c10190a */
[----:B------:R1:W-:Y:S01]  /*4340*/  STG.E desc[UR10][R4.64], R9 ;  /* 0x0000000904007986 */ /* 0x0003e2000c10190a */
[----:B------:R-:W-:Y:S05]  /*4350*/  @P1 BRA `(.L_x_26) ;  /* 0xfffffff800281947 */ /* 0x000fea000383ffff */
.L_x_25:
[----:B------:R-:W-:Y:S05]  /*4360*/  @!P0 EXIT ;  /* 0x000000000000894d */ /* 0x000fea0003800000 */
[----:B-1----:R-:W1:Y:S01]  /*4370*/  S2R R7, SR_CgaCtaId ;  /* 0x0000000000077919 */ /* 0x002e620000008800 */
[----:B0-----:R-:W0:Y:S01]  /*4380*/  LDC.64 R4, c[0x0][0x3a0] ;  /* 0x0000e800ff047b82 */ /* 0x001e220000000a00 */
[----:B------:R-:W-:Y:S02]  /*4390*/  MOV R6, 0x400 ;  /* 0x0000040000067802 */ /* 0x000fe40000000f00 */
[----:B------:R-:W-:Y:S02]  /*43a0*/  IADD3 R3, PT, PT, R3, R2, RZ ;  /* 0x0000000203037210 */ /* 0x000fe40007ffe0ff */
[----:B------:R-:W-:-:S03]  /*43b0*/  IADD3 R0, PT, PT, -R0, RZ, RZ ;  /* 0x000000ff00007210 */ /* 0x000fc60007ffe1ff */
[----:B0-----:R-:W-:Y:S01]  /*43c0*/  IMAD.WIDE.U32 R4, R3, 0x4, R4 ;  /* 0x0000000403047825 */ /* 0x001fe200078e0004 */
[----:B-1----:R-:W-:-:S04]  /*43d0*/  LEA R7, R7, R6, 0x18 ;  /* 0x0000000607077211 */ /* 0x002fc800078ec0ff */
[----:B------:R-:W-:-:S04]  /*43e0*/  LEA R2, R2, R7, 0x3 ;  /* 0x0000000702027211 */ /* 0x000fc800078e18ff */
[----:B------:R-:W-:-:S07]  /*43f0*/  IADD3 R6, PT, PT, R2, 0x4800, RZ ;  /* 0x0000480002067810 */ /* 0x000fce0007ffe0ff */
.L_x_27:
[----:B0-----:R0:W1:Y:S01]  /*4400*/  LDS.64 R2, [R6] ;  /* 0x0000000006027984 */ /* 0x0010620000000a00 */
[----:B------:R-:W-:Y:S01]  /*4410*/  HFMA2 R10, -RZ, RZ, 1.5048828125, 33.21875 ;  /* 0x3e055027ff0a7431 */ /* 0x000fe200000001ff */
[----:B------:R-:W-:Y:S02]  /*4420*/  IADD3 R0, PT, PT, R0, 0x1, RZ ;  /* 0x0000000100007810 */ /* 0x000fe40007ffe0ff */
[----:B0-----:R-:W-:Y:S02]  /*4430*/  IADD3 R6, PT, PT, R6, 0x8, RZ ;  /* 0x0000000806067810 */ /* 0x001fe40007ffe0ff */
[----:B-1----:R-:W-:-:S13]  /*4440*/  FSETP.GEU.AND P0, PT, R3, 1.175494350822287508e-38, PT ;  /* 0x008000000300780b */ /* 0x002fda0003f0e000 */
[----:B------:R-:W-:-:S05]  /*4450*/  @!P0 FMUL R3, R3, 8388608 ;  /* 0x4b00000003038820 */ /* 0x000fca0000400000 */
[----:B------:R-:W-:-:S04]  /*4460*/  IADD3 R7, PT, PT, R3, -0x3f2aaaab, RZ ;  /* 0xc0d5555503077810 */ /* 0x000fc80007ffe0ff */
[----:B------:R-:W-:-:S04]  /*4470*/  LOP3.LUT R8, R7, 0xff800000, RZ, 0xc0, !PT ;  /* 0xff80000007087812 */ /* 0x000fc800078ec0ff */
[-C--:B------:R-:W-:Y:S02]  /*4480*/  IADD3 R7, PT, PT, R3, -R8.reuse, RZ ;  /* 0x8000000803077210 */ /* 0x080fe40007ffe0ff */
[----:B------:R-:W-:-:S03]  /*4490*/  I2FP.F32.S32 R8, R8 ;  /* 0x0000000800087245 */ /* 0x000fc60000201400 */
[----:B------:R-:W-:Y:S01]  /*44a0*/  FADD R9, R7, -1 ;  /* 0xbf80000007097421 */ /* 0x000fe20000000000 */
[----:B------:R-:W-:Y:S02]  /*44b0*/  FSEL R7, RZ, -23, P0 ;  /* 0xc1b80000ff077808 */ /* 0x000fe40000000000 */
[----:B------:R-:W-:Y:S01]  /*44c0*/  ISETP.GT.U32.AND P0, PT, R3, 0x7f7fffff, PT ;  /* 0x7f7fffff0300780c */ /* 0x000fe20003f04070 */
[C---:B------:R-:W-:Y:S02]  /*44d0*/  FFMA R10, R9.reuse, -R10, 0.14084610342979431152 ;  /* 0x3e1039f6090a7423 */ /* 0x040fe4000000080a */
[----:B------:R-:W-:Y:S01]  /*44e0*/  FFMA R7, R8, 1.1920928955078125e-07, R7 ;  /* 0x3400000008077823 */ /* 0x000fe20000000007 */
[----:B------:R-:W-:Y:S01]  /*44f0*/  MOV R8, 0x7f800000 ;  /* 0x7f80000000087802 */ /* 0x000fe20000000f00 */
[----:B------:R-:W-:-:S04]  /*4500*/  FFMA R10, R9, R10, -0.12148627638816833496 ;  /* 0xbdf8cdcc090a7423 */ /* 0x000fc8000000000a */
[----:B------:R-:W-:-:S04]  /*4510*/  FFMA R10, R9, R10, 0.13980610668659210205 ;  /* 0x3e0f2955090a7423 */ /* 0x000fc8000000000a */
[----:B------:R-:W-:-:S04]  /*4520*/  FFMA R10, R9, R10, -0.16684235632419586182 ;  /* 0xbe2ad8b9090a7423 */ /* 0x000fc8000000000a */
[----:B------:R-:W-:-:S04]  /*4530*/  FFMA R10, R9, R10, 0.20012299716472625732 ;  /* 0x3e4ced0b090a7423 */ /* 0x000fc8000000000a */
[----:B------:R-:W-:-:S04]  /*4540*/  FFMA R10, R9, R10, -0.24999669194221496582 ;  /* 0xbe7fff22090a7423 */ /* 0x000fc8000000000a */
[----:B------:R-:W-:-:S04]  /*4550*/  FFMA R10, R9, R10, 0.33333182334899902344 ;  /* 0x3eaaaa78090a7423 */ /* 0x000fc8000000000a */
[----:B------:R-:W-:-:S04]  /*4560*/  FFMA R10, R9, R10, -0.5 ;  /* 0xbf000000090a7423 */ /* 0x000fc8000000000a */
[----:B------:R-:W-:-:S04]  /*4570*/  FMUL R10, R9, R10 ;  /* 0x0000000a090a7220 */ /* 0x000fc80000400000 */
[----:B------:R-:W-:-:S04]  /*4580*/  FFMA R10, R9, R10, R9 ;  /* 0x0000000a090a7223 */ /* 0x000fc80000000009 */
[----:B------:R-:W-:Y:S01]  /*4590*/  FFMA R7, R7, 0.69314718246459960938, R10 ;  /* 0x3f31721807077823 */ /* 0x000fe2000000000a */
[C---:B------:R-:W-:Y:S01]  /*45a0*/  @P0 FFMA R7, R3.reuse, R8, +INF ;  /* 0x7f80000003070423 */ /* 0x040fe20000000008 */
[----:B------:R-:W-:Y:S02]  /*45b0*/  FSETP.NEU.AND P0, PT, R3, RZ, PT ;  /* 0x000000ff0300720b */ /* 0x000fe40003f0d000 */
[----:B------:R-:W-:Y:S02]  /*45c0*/  MOV R3, R5 ;  /* 0x0000000500037202 */ /* 0x000fe40000000f00 */
[----:B------:R-:W-:Y:S02]  /*45d0*/  FSEL R7, R7, -INF , P0 ;  /* 0xff80000007077808 */ /* 0x000fe40000000000 */
[----:B------:R-:W-:-:S03]  /*45e0*/  ISETP.NE.AND P0, PT, R0, RZ, PT ;  /* 0x000000ff0000720c */ /* 0x000fc60003f05270 */
[----:B------:R-:W-:Y:S01]  /*45f0*/  FADD R7, R2, R7 ;  /* 0x0000000702077221 */ /* 0x000fe20000000000 */
[----:B------:R-:W-:Y:S02]  /*4600*/  MOV R2, R4 ;  /* 0x0000000400027202 */ /* 0x000fe40000000f00 */
[----:B------:R-:W-:-:S03]  /*4610*/  IADD3 R4, P1, PT, R4, 0x4, RZ ;  /* 0x0000000404047810 */ /* 0x000fc60007f3e0ff */
[----:B------:R0:W-:Y:S01]  /*4620*/  STG.E desc[UR10][R2.64], R7 ;  /* 0x0000000702007986 */ /* 0x0001e2000c10190a */
[----:B------:R-:W-:-:S03]  /*4630*/  IADD3.X R5, PT, PT, RZ, R5, RZ, P1, !PT ;  /* 0x00000005ff057210 */ /* 0x000fc60000ffe4ff */
[----:B------:R-:W-:Y:S06]  /*4640*/  @P0 BRA `(.L_x_27) ;  /* 0xfffffffc006c0947 */ /* 0x000fec000383ffff */
[----:B------:R-:W-:Y:S05]  /*4650*/  EXIT ;  /* 0x000000000000794d */ /* 0x000fea0003800000 */
        .weak           $__internal_0_$__cuda_sm3x_div_rn_noftz_f32_slowpath
        .type           $__internal_0_$__cuda_sm3x_div_rn_noftz_f32_slowpath,@function
        .size           $__internal_0_$__cuda_sm3x_div_rn_noftz_f32_slowpath,(.L_x_40 - $__internal_0_$__cuda_sm3x_div_rn_noftz_f32_slowpath)
$__internal_0_$__cuda_sm3x_div_rn_noftz_f32_slowpath:
[----:B------:R-:W-:Y:S01]  /*4660*/  SHF.R.U32.HI R5, RZ, 0x17, R29 ;  /* 0x00000017ff057819 */ /* 0x000fe2000001161d */
[----:B------:R-:W-:Y:S01]  /*4670*/  BSSY.RECONVERGENT B2, `(.L_x_28) ;  /* 0x0000064000027945 */ /* 0x000fe20003800200 */
[----:B------:R-:W-:Y:S02]  /*4680*/  SHF.R.U32.HI R7, RZ, 0x17, R4 ;  /* 0x00000017ff077819 */ /* 0x000fe40000011604 */
[----:B------:R-:W-:Y:S02]  /*4690*/  LOP3.LUT R5, R5, 0xff, RZ, 0xc0, !PT ;  /* 0x000000ff05057812 */ /* 0x000fe400078ec0ff */
[----:B------:R-:W-:Y:S02]  /*46a0*/  LOP3.LUT R10, R7, 0xff, RZ, 0xc0, !PT ;  /* 0x000000ff070a7812 */ /* 0x000fe400078ec0ff */
[----:B------:R-:W-:Y:S02]  /*46b0*/  IADD3 R13, PT, PT, R5, -0x1, RZ ;  /* 0xffffffff050d7810 */ /* 0x000fe40007ffe0ff */
[----:B------:R-:W-:-:S02]  /*46c0*/  IADD3 R12, PT, PT, R10, -0x1, RZ ;  /* 0xffffffff0a0c7810 */ /* 0x000fc40007ffe0ff */
[----:B------:R-:W-:Y:S02]  /*46d0*/  ISETP.GT.U32.AND P2, PT, R13, 0xfd, PT ;  /* 0x000000fd0d00780c */ /* 0x000fe40003f44070 */
[----:B------:R-:W-:Y:S02]  /*46e0*/  MOV R8, R4 ;  /* 0x0000000400087202 */ /* 0x000fe40000000f00 */
[----:B------:R-:W-:Y:S02]  /*46f0*/  ISETP.GT.U32.OR P2, PT, R12, 0xfd, P2 ;  /* 0x000000fd0c00780c */ /* 0x000fe40001744470 */
[----:B------:R-:W-:-:S11]  /*4700*/  MOV R11, R29 ;  /* 0x0000001d000b7202 */ /* 0x000fd60000000f00 */
[----:B------:R-:W-:Y:S01]  /*4710*/  @!P2 MOV R7, RZ ;  /* 0x000000ff0007a202 */ /* 0x000fe20000000f00 */
[----:B------:R-:W-:Y:S06]  /*4720*/  @!P2 BRA `(.L_x_29) ;  /* 0x00000000005ca947 */ /* 0x000fec0003800000 */
[----:B------:R-:W-:Y:S02]  /*4730*/  FSETP.GTU.FTZ.AND P3, PT, |R29|, +INF , PT ;  /* 0x7f8000001d00780b */ /* 0x000fe40003f7c200 */
[----:B------:R-:W-:-:S04]  /*4740*/  FSETP.GTU.FTZ.AND P2, PT, |R4|, +INF , PT ;  /* 0x7f8000000400780b */ /* 0x000fc80003f5c200 */
[----:B------:R-:W-:-:S13]  /*4750*/  PLOP3.LUT P2, PT, P2, P3, PT, 0xf8, 0x8f ;  /* 0x00000000008f781c */ /* 0x000fda0001747f70 */
[----:B------:R-:W-:Y:S05]  /*4760*/  @P2 BRA `(.L_x_30) ;  /* 0x00000004004c2947 */ /* 0x000fea0003800000 */
[----:B------:R-:W-:-:S13]  /*4770*/  LOP3.LUT P2, RZ, R11, 0x7fffffff, R8, 0xc8, !PT ;  /* 0x7fffffff0bff7812 */ /* 0x000fda000784c808 */
[----:B------:R-:W-:Y:S05]  /*4780*/  @!P2 BRA `(.L_x_31) ;  /* 0x00000004003ca947 */ /* 0x000fea0003800000 */
[C---:B------:R-:W-:Y:S02]  /*4790*/  FSETP.NEU.FTZ.AND P3, PT, |R4|.reuse, +INF , PT ;  /* 0x7f8000000400780b */ /* 0x040fe40003f7d200 */
[----:B------:R-:W-:Y:S02]  /*47a0*/  FSETP.NEU.FTZ.AND P4, PT, |R29|, +INF , PT ;  /* 0x7f8000001d00780b */ /* 0x000fe40003f9d200 */
[----:B------:R-:W-:-:S11]  /*47b0*/  FSETP.NEU.FTZ.AND P2, PT, |R4|, +INF , PT ;  /* 0x7f8000000400780b */ /* 0x000fd60003f5d200 */
[----:B------:R-:W-:Y:S05]  /*47c0*/  @!P4 BRA !P3, `(.L_x_31) ;  /* 0x00000004002cc947 */ /* 0x000fea0005800000 */
[----:B------:R-:W-:-:S04]  /*47d0*/  LOP3.LUT P3, RZ, R8, 0x7fffffff, RZ, 0xc0, !PT ;  /* 0x7fffffff08ff7812 */ /* 0x000fc8000786c0ff */
[----:B------:R-:W-:-:S13]  /*47e0*/  PLOP3.LUT P3, PT, P4, P3, PT, 0x2f, 0xf2 ;  /* 0x0000000000f2781c */ /* 0x000fda0002766577 */
[----:B------:R-:W-:Y:S05]  /*47f0*/  @P3 BRA `(.L_x_32) ;  /* 0x0000000400183947 */ /* 0x000fea0003800000 */
[----:B------:R-:W-:-:S04]  /*4800*/  LOP3.LUT P3, RZ, R11, 0x7fffffff, RZ, 0xc0, !PT ;  /* 0x7fffffff0bff7812 */ /* 0x000fc8000786c0ff */
[----:B------:R-:W-:-:S13]  /*4810*/  PLOP3.LUT P2, PT, P2, P3, PT, 0x2f, 0xf2 ;  /* 0x0000000000f2781c */ /* 0x000fda0001746577 */
[----:B------:R-:W-:Y:S05]  /*4820*/  @P2 BRA `(.L_x_33) ;  /* 0x0000000400002947 */ /* 0x000fea0003800000 */
[----:B------:R-:W-:Y:S02]  /*4830*/  ISETP.GE.AND P2, PT, R12, RZ, PT ;  /* 0x000000ff0c00720c */ /* 0x000fe40003f46270 */
[----:B------:R-:W-:-:S11]  /*4840*/  ISETP.GE.AND P3, PT, R13, RZ, PT ;  /* 0x000000ff0d00720c */ /* 0x000fd60003f66270 */
[----:B------:R-:W-:Y:S01]  /*4850*/  @P2 MOV R7, RZ ;  /* 0x000000ff00072202 */ /* 0x000fe20000000f00 */
[----:B------:R-:W-:Y:S01]  /*4860*/  @!P2 FFMA R8, R4, 1.84467440737095516160e+19, RZ ;  /* 0x5f8000000408a823 */ /* 0x000fe200000000ff */
[----:B------:R-:W-:Y:S01]  /*4870*/  @!P2 MOV R7, 0xffffffc0 ;  /* 0xffffffc00007a802 */ /* 0x000fe20000000f00 */
[----:B------:R-:W-:-:S03]  /*4880*/  @!P3 FFMA R11, R29, 1.84467440737095516160e+19, RZ ;  /* 0x5f8000001d0bb823 */ /* 0x000fc600000000ff */
[----:B------:R-:W-:-:S07]  /*4890*/  @!P3 IADD3 R7, PT, PT, R7, 0x40, RZ ;  /* 0x000000400707b810 */ /* 0x000fce0007ffe0ff */
.L_x_29:
[----:B------:R-:W-:Y:S01]  /*48a0*/  LEA R4, R5, 0xc0800000, 0x17 ;  /* 0xc080000005047811 */ /* 0x000fe200078eb8ff */
[----:B------:R-:W-:Y:S01]  /*48b0*/  BSSY.RECONVERGENT B3, `(.L_x_34) ;  /* 0x0000036000037945 */ /* 0x000fe20003800200 */
[----:B------:R-:W-:Y:S02]  /*48c0*/  IADD3 R10, PT, PT, R10, -0x7f, RZ ;  /* 0xffffff810a0a7810 */ /* 0x000fe40007ffe0ff */
[----:B------:R-:W-:-:S03]  /*48d0*/  IADD3 R12, PT, PT, -R4, R11, RZ ;  /* 0x0000000b040c7210 */ /* 0x000fc60007ffe1ff */
[----:B------:R-:W-:Y:S01]  /*48e0*/  IMAD R4, R10, -0x800000, R8 ;  /* 0xff8000000a047824 */ /* 0x000fe200078e0208 */
[----:B------:R-:W0:Y:S01]  /*48f0*/  MUFU.RCP R11, R12 ;  /* 0x0000000c000b7308 */ /* 0x000e220000001000 */
[----:B------:R-:W-:Y:S01]  /*4900*/  FADD.FTZ R13, -R12, -RZ ;  /* 0x800000ff0c0d7221 */ /* 0x000fe20000010100 */
[----:B------:R-:W-:-:S04]  /*4910*/  IADD3 R10, PT, PT, R10, 0x7f, -R5 ;  /* 0x0000007f0a0a7810 */ /* 0x000fc80007ffe805 */
[----:B------:R-:W-:Y:S01]  /*4920*/  IADD3 R10, PT, PT, R10, R7, RZ ;  /* 0x000000070a0a7210 */ /* 0x000fe20007ffe0ff */
[----:B0-----:R-:W-:-:S04]  /*4930*/  FFMA R14, R11, R13, 1 ;  /* 0x3f8000000b0e7423 */ /* 0x001fc8000000000d */
[----:B------:R-:W-:-:S04]  /*4940*/  FFMA R11, R11, R14, R11 ;  /* 0x0000000e0b0b7223 */ /* 0x000fc8000000000b */
[----:B------:R-:W-:-:S04]  /*4950*/  FFMA R8, R4, R11, RZ ;  /* 0x0000000b04087223 */ /* 0x000fc800000000ff */
[----:B------:R-:W-:-:S04]  /*4960*/  FFMA R14, R13, R8, R4 ;  /* 0x000000080d0e7223 */ /* 0x000fc80000000004 */
[----:B------:R-:W-:-:S04]  /*4970*/  FFMA R8, R11, R14, R8 ;  /* 0x0000000e0b087223 */ /* 0x000fc80000000008 */
[----:B------:R-:W-:-:S04]  /*4980*/  FFMA R13, R13, R8, R4 ;  /* 0x000000080d0d7223 */ /* 0x000fc80000000004 */
[----:B------:R-:W-:-:S05]  /*4990*/  FFMA R4, R11, R13, R8 ;  /* 0x0000000d0b047223 */ /* 0x000fca0000000008 */
[----:B------:R-:W-:-:S04]  /*49a0*/  SHF.R.U32.HI R5, RZ, 0x17, R4 ;  /* 0x00000017ff057819 */ /* 0x000fc80000011604 */
[----:B------:R-:W-:-:S04]  /*49b0*/  LOP3.LUT R5, R5, 0xff, RZ, 0xc0, !PT ;  /* 0x000000ff05057812 */ /* 0x000fc800078ec0ff */
[----:B------:R-:W-:-:S04]  /*49c0*/  IADD3 R12, PT, PT, R5, R10, RZ ;  /* 0x0000000a050c7210 */ /* 0x000fc80007ffe0ff */
[----:B------:R-:W-:-:S04]  /*49d0*/  IADD3 R5, PT, PT, R12, -0x1, RZ ;  /* 0xffffffff0c057810 */ /* 0x000fc80007ffe0ff */
[----:B------:R-:W-:-:S13]  /*49e0*/  ISETP.GE.U32.AND P2, PT, R5, 0xfe, PT ;  /* 0x000000fe0500780c */ /* 0x000fda0003f46070 */
[----:B------:R-:W-:Y:S05]  /*49f0*/  @!P2 BRA `(.L_x_35) ;  /* 0x000000000080a947 */ /* 0x000fea0003800000 */
[----:B------:R-:W-:-:S13]  /*4a00*/  ISETP.GT.AND P2, PT, R12, 0xfe, PT ;  /* 0x000000fe0c00780c */ /* 0x000fda0003f44270 */
[----:B------:R-:W-:Y:S05]  /*4a10*/  @P2 BRA `(.L_x_36) ;  /* 0x00000000006c2947 */ /* 0x000fea0003800000 */
[----:B------:R-:W-:-:S13]  /*4a20*/  ISETP.GE.AND P2, PT, R12, 0x1, PT ;  /* 0x000000010c00780c */ /* 0x000fda0003f46270 */
[----:B------:R-:W-:Y:S05]  /*4a30*/  @P2 BRA `(.L_x_37) ;  /* 0x0000000000742947 */ /* 0x000fea0003800000 */
[----:B------:R-:W-:Y:S02]  /*4a40*/  ISETP.GE.AND P2, PT, R12, -0x18, PT ;  /* 0xffffffe80c00780c */ /* 0x000fe40003f46270 */
[----:B------:R-:W-:-:S11]  /*4a50*/  LOP3.LUT R4, R4, 0x80000000, RZ, 0xc0, !PT ;  /* 0x8000000004047812 */ /* 0x000fd600078ec0ff */
[----:B------:R-:W-:Y:S05]  /*4a60*/  @!P2 BRA `(.L_x_37) ;  /* 0x000000000068a947 */ /* 0x000fea0003800000 */
[-CC-:B------:R-:W-:Y:S01]  /*4a70*/  FFMA.RZ R5, R11, R13.reuse, R8.reuse ;  /* 0x0000000d0b057223 */ /* 0x180fe2000000c008 */
[C---:B------:R-:W-:Y:S02]  /*4a80*/  IADD3 R10, PT, PT, R12.reuse, 0x20, RZ ;  /* 0x000000200c0a7810 */ /* 0x040fe40007ffe0ff */
[C---:B------:R-:W-:Y:S02]  /*4a90*/  ISETP.NE.AND P4, PT, R12.reuse, RZ, PT ;  /* 0x000000ff0c00720c */ /* 0x040fe40003f85270 */
[----:B------:R-:W-:Y:S01]  /*4aa0*/  LOP3.LUT R7, R5, 0x7fffff, RZ, 0xc0, !PT ;  /* 0x007fffff05077812 */ /* 0x000fe200078ec0ff */
[CCC-:B------:R-:W-:Y:S01]  /*4ab0*/  FFMA.RP R5, R11.reuse, R13.reuse, R8.reuse ;  /* 0x0000000d0b057223 */ /* 0x1c0fe20000008008 */
[----:B------:R-:W-:Y:S01]  /*4ac0*/  FFMA.RM R8, R11, R13, R8 ;  /* 0x0000000d0b087223 */ /* 0x000fe20000004008 */
[----:B------:R-:W-:Y:S02]  /*4ad0*/  ISETP.NE.AND P3, PT, R12, RZ, PT ;  /* 0x000000ff0c00720c */ /* 0x000fe40003f65270 */
[----:B------:R-:W-:-:S02]  /*4ae0*/  LOP3.LUT R7, R7, 0x800000, RZ, 0xfc, !PT ;  /* 0x0080000007077812 */ /* 0x000fc400078efcff */
[----:B------:R-:W-:Y:S02]  /*4af0*/  IADD3 R11, PT, PT, -R12, RZ, RZ ;  /* 0x000000ff0c0b7210 */ /* 0x000fe40007ffe1ff */
[----:B------:R-:W-:Y:S02]  /*4b00*/  SHF.L.U32 R10, R7, R10, RZ ;  /* 0x0000000a070a7219 */ /* 0x000fe400000006ff */
[----:B------:R-:W-:Y:S02]  /*4b10*/  FSETP.NEU.FTZ.AND P2, PT, R5, R8, PT ;  /* 0x000000080500720b */ /* 0x000fe40003f5d000 */
[----:B------:R-:W-:Y:S02]  /*4b20*/  SEL R8, R11, RZ, P4 ;  /* 0x000000ff0b087207 */ /* 0x000fe40002000000 */
[----:B------:R-:W-:Y:S02]  /*4b30*/  ISETP.NE.AND P3, PT, R10, RZ, P3 ;  /* 0x000000ff0a00720c */ /* 0x000fe40001f65270 */
[----:B------:R-:W-:-:S02]  /*4b40*/  SHF.R.U32.HI R8, RZ, R8, R7 ;  /* 0x00000008ff087219 */ /* 0x000fc40000011607 */
[----:B------:R-:W-:Y:S02]  /*4b50*/  PLOP3.LUT P2, PT, P2, P3, PT, 0xf8, 0x8f ;  /* 0x00000000008f781c */ /* 0x000fe40001747f70 */
[----:B------:R-:W-:Y:S02]  /*4b60*/  SHF.R.U32.HI R10, RZ, 0x1, R8 ;  /* 0x00000001ff0a7819 */ /* 0x000fe40000011608 */
[----:B------:R-:W-:-:S04]  /*4b70*/  SEL R5, RZ, 0x1, !P2 ;  /* 0x00000001ff057807 */ /* 0x000fc80005000000 */
[----:B------:R-:W-:-:S04]  /*4b80*/  LOP3.LUT R5, R5, 0x1, R10, 0xf8, !PT ;  /* 0x0000000105057812 */ /* 0x000fc800078ef80a */
[----:B------:R-:W-:-:S04]  /*4b90*/  LOP3.LUT R5, R5, R8, RZ, 0xc0, !PT ;  /* 0x0000000805057212 */ /* 0x000fc800078ec0ff */
[----:B------:R-:W-:-:S04]  /*4ba0*/  IADD3 R5, PT, PT, R10, R5, RZ ;  /* 0x000000050a057210 */ /* 0x000fc80007ffe0ff */
[----:B------:R-:W-:Y:S01]  /*4bb0*/  LOP3.LUT R4, R5, R4, RZ, 0xfc, !PT ;  /* 0x0000000405047212 */ /* 0x000fe200078efcff */
[----:B------:R-:W-:Y:S06]  /*4bc0*/  BRA `(.L_x_37) ;  /* 0x0000000000107947 */ /* 0x000fec0003800000 */
.L_x_36:
[----:B------:R-:W-:-:S04]  /*4bd0*/  LOP3.LUT R4, R4, 0x80000000, RZ, 0xc0, !PT ;  /* 0x8000000004047812 */ /* 0x000fc800078ec0ff */
[----:B------:R-:W-:Y:S01]  /*4be0*/  LOP3.LUT R4, R4, 0x7f800000, RZ, 0xfc, !PT ;  /* 0x7f80000004047812 */ /* 0x000fe200078efcff */
[----:B------:R-:W-:Y:S06]  /*4bf0*/  BRA `(.L_x_37) ;  /* 0x0000000000047947 */ /* 0x000fec0003800000 */
.L_x_35:
[----:B------:R-:W-:-:S07]  /*4c00*/  LEA R4, R10, R4, 0x17 ;  /* 0x000000040a047211 */ /* 0x000fce00078eb8ff */
.L_x_37:
[----:B------:R-:W-:Y:S05]  /*4c10*/  BSYNC.RECONVERGENT B3 ;  /* 0x0000000000037941 */ /* 0x000fea0003800200 */
.L_x_34:
[----:B------:R-:W-:Y:S05]  /*4c20*/  BRA `(.L_x_38) ;  /* 0x0000000000207947 */ /* 0x000fea0003800000 */
.L_x_33:
[----:B------:R-:W-:-:S04]  /*4c30*/  LOP3.LUT R4, R11, 0x80000000, R8, 0x48, !PT ;  /* 0x800000000b047812 */ /* 0x000fc800078e4808 */
[----:B------:R-:W-:Y:S01]  /*4c40*/  LOP3.LUT R4, R4, 0x7f800000, RZ, 0xfc, !PT ;  /* 0x7f80000004047812 */ /* 0x000fe200078efcff */
[----:B------:R-:W-:Y:S06]  /*4c50*/  BRA `(.L_x_38) ;  /* 0x0000000000147947 */ /* 0x000fec0003800000 */
.L_x_32:
[----:B------:R-:W-:Y:S01]  /*4c60*/  LOP3.LUT R4, R11, 0x80000000, R8, 0x48, !PT ;  /* 0x800000000b047812 */ /* 0x000fe200078e4808 */
[----:B------:R-:W-:Y:S06]  /*4c70*/  BRA `(.L_x_38) ;  /* 0x00000000000c7947 */ /* 0x000fec0003800000 */
.L_x_31:
[----:B------:R-:W0:Y:S01]  /*4c80*/  MUFU.RSQ R4, -QNAN ;  /* 0xffc0000000047908 */ /* 0x000e220000001400 */
[----:B------:R-:W-:Y:S05]  /*4c90*/  BRA `(.L_x_38) ;  /* 0x0000000000047947 */ /* 0x000fea0003800000 */
.L_x_30:
[----:B------:R-:W-:-:S07]  /*4ca0*/  FADD.FTZ R4, R4, R29 ;  /* 0x0000001d04047221 */ /* 0x000fce0000010000 */
.L_x_38:
[----:B------:R-:W-:Y:S05]  /*4cb0*/  BSYNC.RECONVERGENT B2 ;  /* 0x0000000000027941 */ /* 0x000fea0003800200 */
.L_x_28:
[----:B------:R-:W-:-:S04]  /*4cc0*/  HFMA2 R7, -RZ, RZ, 0, 0 ;  /* 0x00000000ff077431 */ /* 0x000fc800000001ff */
[----:B0-----:R-:W-:Y:S05]  /*4cd0*/  RET.REL.NODEC R6 `(_Z22flash_attention_kernelP6__halfS0_S0_S0_Pfif) ;  /* 0xffffffb006c87950 */ /* 0x001fea0003c3ffff */
.L_x_39:
[----:B------:R-:W-:-:S00]  /*4ce0*/  BRA `(.L_x_39) ;  /* 0xfffffffc00fc7947 */ /* 0x000fc0000383ffff */
[----:B------:R-:W-:-:S00]  /*4cf0*/  NOP ;  /* 0x0000000000007918 */ /* 0x000fc00000000000 */
        /* <DEDUP_REMOVED lines=8> */
.L_x_40:


//--------------------- .nv.shared._Z22flash_attention_kernelP6__halfS0_S0_S0_Pfif --------------------------
	.section	.nv.shared._Z22flash_attention_kernelP6__halfS0_S0_S0_Pfif,"aw",@nobits
	.sectionflags	@""
	.align	16
	.zero		1024


//--------------------- .nv.shared.reserved.0     --------------------------
	.section	.nv.shared.reserved.0,"aw",@nobits
	.weak		__nv_reservedSMEM_offset_0_alias
	.size		__nv_reservedSMEM_offset_0_alias, 0, 64
	.other		__nv_reservedSMEM_offset_0_alias,@"STO_CUDA_RESERVED_SHARED STV_DEFAULT"
__nv_reservedSMEM_offset_0_alias:
	.zero		0
	.zero		64


//--------------------- .nv.constant0._Z22flash_attention_kernelP6__halfS0_S0_S0_Pfif --------------------------
	.section	.nv.constant0._Z22flash_attention_kernelP6__halfS0_S0_S0_Pfif,"a",@progbits
	.sectionflags	@""
	.align	4
.nv.constant0._Z22flash_attention_kernelP6__halfS0_S0_S0_Pfif:
	.zero		944


//--------------------- SYMBOLS --------------------------

	.type		.nv.reservedSmem.offset0,@object
	.size		.nv.reservedSmem.offset0,0x4
	.type		.nv.reservedSmem.cap,@object
	.size		.nv.reservedSmem.cap,0x4
